	.headerflags	@"EF_CUDA_TEXMODE_UNIFIED EF_CUDA_64BIT_ADDRESS EF_CUDA_SM86 EF_CUDA_VIRTUAL_SM(EF_CUDA_SM86)"
	.elftype	@"ET_EXEC"


//--------------------- .nv.info                  --------------------------
	.section	.nv.info,"",@"SHT_CUDA_INFO"
	.align	4


	//----- nvinfo : EIATTR_REGCOUNT
	.align		4
        /*0000*/ 	.byte	0x04, 0x2f
        /*0002*/ 	.short	(.L_1 - .L_0)
	.align		4
.L_0:
        /*0004*/ 	.word	index@(triton_mm)
        /*0008*/ 	.word	0x000000fe


	//----- nvinfo : EIATTR_MAX_STACK_SIZE
	.align		4
.L_1:
        /*000c*/ 	.byte	0x04, 0x23
        /*000e*/ 	.short	(.L_3 - .L_2)
	.align		4
.L_2:
        /*0010*/ 	.word	index@(triton_mm)
        /*0014*/ 	.word	0x00000000


	//----- nvinfo : EIATTR_MIN_STACK_SIZE
	.align		4
.L_3:
        /*0018*/ 	.byte	0x04, 0x12
        /*001a*/ 	.short	(.L_5 - .L_4)
	.align		4
.L_4:
        /*001c*/ 	.word	index@(triton_mm)
        /*0020*/ 	.word	0x00000000


	//----- nvinfo : EIATTR_FRAME_SIZE
	.align		4
.L_5:
        /*0024*/ 	.byte	0x04, 0x11
        /*0026*/ 	.short	(.L_7 - .L_6)
	.align		4
.L_6:
        /*0028*/ 	.word	index@(triton_mm)
        /*002c*/ 	.word	0x00000000
.L_7:


//--------------------- .nv.info.triton_mm        --------------------------
	.section	.nv.info.triton_mm,"",@"SHT_CUDA_INFO"
	.align	4


	//----- nvinfo : EIATTR_CUDA_API_VERSION
	.align		4
        /*0000*/ 	.byte	0x04, 0x37
        /*0002*/ 	.short	(.L_9 - .L_8)
.L_8:
        /*0004*/ 	.word	0x0000007b


	//----- nvinfo : EIATTR_SW2861232_WAR
	.align		4
.L_9:
        /*0008*/ 	.byte	0x01, 0x35
	.zero		2


	//----- nvinfo : EIATTR_PARAM_CBANK
	.align		4
        /*000c*/ 	.byte	0x04, 0x0a
        /*000e*/ 	.short	(.L_11 - .L_10)
	.align		4
.L_10:
        /*0010*/ 	.word	index@(.nv.constant0.triton_mm)
        /*0014*/ 	.short	0x0160
        /*0016*/ 	.short	0x001c


	//----- nvinfo : EIATTR_CBANK_PARAM_SIZE
	.align		4
.L_11:
        /*0018*/ 	.byte	0x03, 0x19
        /*001a*/ 	.short	0x001c


	//----- nvinfo : EIATTR_KPARAM_INFO
	.align		4
        /*001c*/ 	.byte	0x04, 0x17
        /*001e*/ 	.short	(.L_13 - .L_12)
.L_12:
        /*0020*/ 	.word	0x00000000
        /*0024*/ 	.short	0x0003
        /*0026*/ 	.short	0x0018
        /*0028*/ 	.byte	0x00, 0xf0, 0x11, 0x00


	//----- nvinfo : EIATTR_KPARAM_INFO
	.align		4
.L_13:
        /*002c*/ 	.byte	0x04, 0x17
        /*002e*/ 	.short	(.L_15 - .L_14)
.L_14:
        /*0030*/ 	.word	0x00000000
        /*0034*/ 	.short	0x0002
        /*0036*/ 	.short	0x0010
        /*0038*/ 	.byte	0x00, 0xf0, 0x21, 0x00


	//----- nvinfo : EIATTR_KPARAM_INFO
	.align		4
.L_15:
        /*003c*/ 	.byte	0x04, 0x17
        /*003e*/ 	.short	(.L_17 - .L_16)
.L_16:
        /*0040*/ 	.word	0x00000000
        /*0044*/ 	.short	0x0001
        /*0046*/ 	.short	0x0008
        /*0048*/ 	.byte	0x00, 0xf0, 0x21, 0x00


	//----- nvinfo : EIATTR_KPARAM_INFO
	.align		4
.L_17:
        /*004c*/ 	.byte	0x04, 0x17
        /*004e*/ 	.short	(.L_19 - .L_18)
.L_18:
        /*0050*/ 	.word	0x00000000
        /*0054*/ 	.short	0x0000
        /*0056*/ 	.short	0x0000
        /*0058*/ 	.byte	0x00, 0xf0, 0x21, 0x00


	//----- nvinfo : EIATTR_MAXREG_COUNT
	.align		4
.L_19:
        /*005c*/ 	.byte	0x03, 0x1b
        /*005e*/ 	.short	0x00ff


	//----- nvinfo : EIATTR_EXIT_INSTR_OFFSETS
	.align		4
        /*0060*/ 	.byte	0x04, 0x1c
        /*0062*/ 	.short	(.L_21 - .L_20)


	//   ....[0]....
.L_20:
        /*0064*/ 	.word	0x00000040


	//   ....[1]....
        /*0068*/ 	.word	0x000142e0


	//   ....[2]....
        /*006c*/ 	.word	0x00014330


	//----- nvinfo : EIATTR_MAX_THREADS
	.align		4
.L_21:
        /*0070*/ 	.byte	0x04, 0x05
        /*0072*/ 	.short	(.L_23 - .L_22)
.L_22:
        /*0074*/ 	.word	0x00000080
        /*0078*/ 	.word	0x00000001
        /*007c*/ 	.word	0x00000001
.L_23:


//--------------------- .nv.rel.action            --------------------------
	.section	.nv.rel.action,"",@"SHT_CUDA_RELOCINFO"
	.align	8
	.sectionentsize	8
        /*0000*/ 	.byte	0x73, 0x00, 0x00, 0x00, 0x00, 0x00, 0x00, 0x00, 0x00, 0x00, 0x00, 0x11, 0x25, 0x00, 0x05, 0x36


//--------------------- .nv.constant0.triton_mm   --------------------------
	.section	.nv.constant0.triton_mm,"a",@progbits
	.align	4
.nv.constant0.triton_mm:
	.zero		380


//--------------------- .text.triton_mm           --------------------------
	.section	.text.triton_mm,"ax",@progbits
	.sectionflags	@"SHF_BARRIERS=1"
	.sectioninfo	@"SHI_REGISTERS=254"
	.align	128
        .global         triton_mm
        .type           triton_mm,@function
        .size           triton_mm,(.L_x_3 - triton_mm)
        .other          triton_mm,@"STO_CUDA_ENTRY STV_DEFAULT"
triton_mm:
.text.triton_mm:
[----:B------:R-:W-:-:S02]  /*0000*/  MOV R1, c[0x0][0x28] ;  /* 0x00000a0000017a02 */ /* 0x000fc40000000f00 */
[----:B------:R-:W-:-:S05]  /*0010*/  MOV R0, c[0x0][0x178] ;  /* 0x00005e0000007a02 */ /* 0x000fca0000000f00 */
[----:B------:R-:W-:-:S05]  /*0020*/  IMAD R2, R0, 0x2198, RZ ;  /* 0x0000219800027824 */ /* 0x000fca00078e02ff */
[----:B------:R-:W-:-:S13]  /*0030*/  ISETP.NE.AND P0, PT, R2, RZ, PT ;  /* 0x000000ff0200720c */ /* 0x000fda0003f05270 */
[----:B------:R-:W-:Y:S05]  /*0040*/  @!P0 EXIT ;  /* 0x000000000000894d */ /* 0x000fea0003800000 */
[----:B------:R-:W1:Y:S01]  /*0050*/  S2R R9, SR_CTAID.X ;  /* 0x0000000000097919 */ /* 0x000e620000002500 */
[----:B------:R-:W-:Y:S01]  /*0060*/  IMAD R0, R0, 0x32, RZ ;  /* 0x0000003200007824 */ /* 0x000fe200078e02ff */
[----:B------:R-:W-:Y:S01]  /*0070*/  ULDC.64 UR8, c[0x0][0x118] ;  /* 0x0000460000087ab9 */ /* 0x000fe20000000a00 */
[----:B------:R-:W-:Y:S01]  /*0080*/  MOV R144, 0x1 ;  /* 0x0000000100907802 */ /* 0x000fe20000000f00 */
[----:B------:R-:W2:Y:S01]  /*0090*/  S2R R40, SR_TID.X ;  /* 0x0000000000287919 */ /* 0x000ea20000002100 */
[----:B------:R-:W-:Y:S01]  /*00a0*/  MOV R143, 0xffffffc0 ;  /* 0xffffffc0008f7802 */ /* 0x000fe20000000f00 */
[----:B------:R-:W-:Y:S01]  /*00b0*/  CS2R R76, SRZ ;  /* 0x00000000004c7805 */ /* 0x000fe2000001ff00 */
[----:B------:R-:W-:Y:S01]  /*00c0*/  IADD3 R2, R0, 0x3f, RZ ;  /* 0x0000003f00027810 */ /* 0x000fe20007ffe0ff */
[----:B------:R-:W-:Y:S01]  /*00d0*/  CS2R R78, SRZ ;  /* 0x00000000004e7805 */ /* 0x000fe2000001ff00 */
[----:B------:R-:W-:Y:S01]  /*00e0*/  IABS R39, R0 ;  /* 0x0000000000277213 */ /* 0x000fe20000000000 */
[----:B------:R-:W-:Y:S01]  /*00f0*/  CS2R R120, SRZ ;  /* 0x0000000000787805 */ /* 0x000fe2000001ff00 */
        /* <DEDUP_REMOVED lines=13> */
[----:B-1----:R-:W-:Y:S01]  /*01d0*/  SHF.R.S32.HI R3, RZ, 0x1f, R9 ;  /* 0x0000001fff037819 */ /* 0x002fe20000011409 */
[----:B------:R-:W-:Y:S01]  /*01e0*/  CS2R R108, SRZ ;  /* 0x00000000006c7805 */ /* 0x000fe2000001ff00 */
[----:B------:R-:W-:Y:S01]  /*01f0*/  ISETP.GE.AND P2, PT, R9, RZ, PT ;  /* 0x000000ff0900720c */ /* 0x000fe20003f46270 */
[----:B------:R-:W-:Y:S01]  /*0200*/  CS2R R110, SRZ ;  /* 0x00000000006e7805 */ /* 0x000fe2000001ff00 */
[----:B------:R-:W-:Y:S01]  /*0210*/  LEA.HI R4, R3, R9, RZ, 0x4 ;  /* 0x0000000903047211 */ /* 0x000fe200078f20ff */
[----:B------:R-:W-:Y:S01]  /*0220*/  CS2R R128, SRZ ;  /* 0x0000000000807805 */ /* 0x000fe2000001ff00 */
[----:B------:R-:W-:Y:S01]  /*0230*/  SHF.R.S32.HI R3, RZ, 0x1f, R2 ;  /* 0x0000001fff037819 */ /* 0x000fe20000011402 */
[----:B------:R-:W-:Y:S01]  /*0240*/  CS2R R130, SRZ ;  /* 0x0000000000827805 */ /* 0x000fe2000001ff00 */
[----:B------:R-:W-:Y:S01]  /*0250*/  SHF.R.S32.HI R5, RZ, 0x4, R4 ;  /* 0x00000004ff057819 */ /* 0x000fe20000011404 */
[----:B------:R-:W-:Y:S01]  /*0260*/  UMOV UR4, URZ ;  /* 0x0000003f00047c82 */ /* 0x000fe20008000000 */
[----:B------:R-:W-:Y:S01]  /*0270*/  LEA.HI R3, R3, R2, RZ, 0x6 ;  /* 0x0000000203037211 */ /* 0x000fe200078f30ff */
[----:B------:R-:W-:Y:S01]  /*0280*/  UMOV UR6, URZ ;  /* 0x0000003f00067c82 */ /* 0x000fe20008000000 */
[----:B------:R-:W-:Y:S01]  /*0290*/  SHF.L.U32 R6, R5, 0x3, RZ ;  /* 0x0000000305067819 */ /* 0x000fe200000006ff */
[----:B------:R-:W-:Y:S01]  /*02a0*/  UMOV UR7, URZ ;  /* 0x0000003f00077c82 */ /* 0x000fe20008000000 */
[----:B------:R-:W-:Y:S01]  /*02b0*/  LOP3.LUT R4, R4, 0xfffffff0, RZ, 0xc0, !PT ;  /* 0xfffffff004047812 */ /* 0x000fe200078ec0ff */
[----:B------:R-:W-:Y:S01]  /*02c0*/  UMOV UR5, URZ ;  /* 0x0000003f00057c82 */ /* 0x000fe20008000000 */
[----:B------:R-:W-:-:S02]  /*02d0*/  LEA.HI.SX32 R3, R3, -R6, 0x1a ;  /* 0x8000000603037211 */ /* 0x000fc400078fd2ff */
[----:B------:R-:W-:Y:S02]  /*02e0*/  IADD3 R4, -R4, R9, RZ ;  /* 0x0000000904047210 */ /* 0x000fe40007ffe1ff */
[----:B------:R-:W-:Y:S02]  /*02f0*/  IMNMX R5, R3, 0x8, PT ;  /* 0x0000000803057817 */ /* 0x000fe40003800200 */
[C---:B--2---:R-:W-:Y:S02]  /*0300*/  SHF.L.U32 R145, R40.reuse, 0x2, RZ ;  /* 0x0000000228917819 */ /* 0x044fe400000006ff */
[-C--:B------:R-:W-:Y:S02]  /*0310*/  IABS R11, R5.reuse ;  /* 0x00000005000b7213 */ /* 0x080fe40000000000 */
[----:B------:R-:W-:Y:S02]  /*0320*/  IABS R10, R5 ;  /* 0x00000005000a7213 */ /* 0x000fe40000000000 */
[----:B------:R-:W1:Y:S01]  /*0330*/  I2F.RP R7, R11 ;  /* 0x0000000b00077306 */ /* 0x000e620000209400 */
[----:B------:R-:W-:-:S04]  /*0340*/  SHF.L.U32 R146, R40, 0x3, RZ ;  /* 0x0000000328927819 */ /* 0x000fc800000006ff */
[----:B------:R-:W-:-:S03]  /*0350*/  LOP3.LUT R146, R146, 0xf00, RZ, 0xc0, !PT ;  /* 0x00000f0092927812 */ /* 0x000fc600078ec0ff */
[----:B-1----:R-:W1:Y:S02]  /*0360*/  MUFU.RCP R7, R7 ;  /* 0x0000000700077308 */ /* 0x002e640000001000 */
[----:B-1----:R-:W-:-:S06]  /*0370*/  IADD3 R2, R7, 0xffffffe, RZ ;  /* 0x0ffffffe07027810 */ /* 0x002fcc0007ffe0ff */
[----:B------:R-:W1:Y:S08]  /*0380*/  I2F.RP R7, R39 ;  /* 0x0000002700077306 */ /* 0x000e700000209400 */
[----:B------:R2:W3:Y:S08]  /*0390*/  F2I.FTZ.U32.TRUNC.NTZ R3, R2 ;  /* 0x0000000200037305 */ /* 0x0004f0000021f000 */
[----:B-1----:R-:W1:Y:S01]  /*03a0*/  MUFU.RCP R7, R7 ;  /* 0x0000000700077308 */ /* 0x002e620000001000 */
[----:B--2---:R-:W-:-:S02]  /*03b0*/  MOV R2, RZ ;  /* 0x000000ff00027202 */ /* 0x004fc40000000f00 */
[----:B---3--:R-:W-:-:S05]  /*03c0*/  IADD3 R8, RZ, -R3, RZ ;  /* 0x80000003ff087210 */ /* 0x008fca0007ffe0ff */
[----:B------:R-:W-:Y:S01]  /*03d0*/  IMAD R13, R8, R11, RZ ;  /* 0x0000000b080d7224 */ /* 0x000fe200078e02ff */
[----:B------:R-:W-:Y:S02]  /*03e0*/  IABS R8, R9 ;  /* 0x0000000900087213 */ /* 0x000fe40000000000 */
[----:B-1----:R-:W-:Y:S01]  /*03f0*/  IADD3 R9, R7, 0xffffffe, RZ ;  /* 0x0ffffffe07097810 */ /* 0x002fe20007ffe0ff */
[----:B------:R-:W-:Y:S01]  /*0400*/  IMAD.HI.U32 R3, R3, R13, R2 ;  /* 0x0000000d03037227 */ /* 0x000fe200078e0002 */
[----:B------:R-:W-:Y:S02]  /*0410*/  IADD3 R13, RZ, -R10, RZ ;  /* 0x8000000aff0d7210 */ /* 0x000fe40007ffe0ff */
[----:B------:R-:W-:Y:S02]  /*0420*/  IABS R10, R4 ;  /* 0x00000004000a7213 */ /* 0x000fe40000000000 */
[----:B------:R-:W-:Y:S01]  /*0430*/  LOP3.LUT R4, R4, R5, RZ, 0x3c, !PT ;  /* 0x0000000504047212 */ /* 0x000fe200078e3cff */
[----:B------:R-:W-:-:S03]  /*0440*/  IMAD.HI.U32 R2, R3, R8, RZ ;  /* 0x0000000803027227 */ /* 0x000fc600078e00ff */
[----:B------:R-:W-:Y:S01]  /*0450*/  ISETP.GE.AND P4, PT, R4, RZ, PT ;  /* 0x000000ff0400720c */ /* 0x000fe20003f86270 */
[----:B------:R-:W-:Y:S02]  /*0460*/  IMAD R2, R2, R13, R8 ;  /* 0x0000000d02027224 */ /* 0x000fe400078e0208 */
[----:B------:R-:W-:-:S03]  /*0470*/  IMAD.HI.U32 R8, R3, R10, RZ ;  /* 0x0000000a03087227 */ /* 0x000fc600078e00ff */
[----:B------:R-:W-:Y:S01]  /*0480*/  ISETP.GT.U32.AND P0, PT, R11, R2, PT ;  /* 0x000000020b00720c */ /* 0x000fe20003f04070 */
[----:B------:R-:W-:-:S05]  /*0490*/  IMAD R3, R8, R13, R10 ;  /* 0x0000000d08037224 */ /* 0x000fca00078e020a */
[----:B------:R-:W-:-:S07]  /*04a0*/  ISETP.GT.U32.AND P3, PT, R11, R3, PT ;  /* 0x000000030b00720c */ /* 0x000fce0003f64070 */
[----:B------:R-:W-:-:S04]  /*04b0*/  @!P0 IADD3 R2, R2, -R11, RZ ;  /* 0x8000000b02028210 */ /* 0x000fc80007ffe0ff */
[----:B------:R-:W-:Y:S02]  /*04c0*/  ISETP.GT.U32.AND P0, PT, R11, R2, PT ;  /* 0x000000020b00720c */ /* 0x000fe40003f04070 */
[-C--:B------:R-:W-:Y:S02]  /*04d0*/  @!P3 IADD3 R3, R3, -R11.reuse, RZ ;  /* 0x8000000b0303b210 */ /* 0x080fe40007ffe0ff */
[----:B------:R-:W-:Y:S02]  /*04e0*/  @!P3 IADD3 R8, R8, 0x1, RZ ;  /* 0x000000010808b810 */ /* 0x000fe40007ffe0ff */
[-C--:B------:R-:W-:Y:S02]  /*04f0*/  ISETP.GE.U32.AND P1, PT, R3, R11.reuse, PT ;  /* 0x0000000b0300720c */ /* 0x080fe40003f26070 */
[----:B------:R-:W1:Y:S05]  /*0500*/  F2I.FTZ.U32.TRUNC.NTZ R3, R9 ;  /* 0x0000000900037305 */ /* 0x000e6a000021f000 */
[----:B------:R-:W-:-:S02]  /*0510*/  @!P0 IADD3 R2, R2, -R11, RZ ;  /* 0x8000000b02028210 */ /* 0x000fc40007ffe0ff */
[----:B------:R-:W-:Y:S02]  /*0520*/  ISETP.NE.AND P0, PT, R5, RZ, PT ;  /* 0x000000ff0500720c */ /* 0x000fe40003f05270 */
[----:B------:R-:W-:Y:S02]  /*0530*/  LOP3.LUT R5, RZ, R5, RZ, 0x33, !PT ;  /* 0x00000005ff057212 */ /* 0x000fe400078e33ff */
[----:B------:R-:W-:Y:S02]  /*0540*/  @!P2 IADD3 R2, -R2, RZ, RZ ;  /* 0x000000ff0202a210 */ /* 0x000fe40007ffe1ff */
[----:B------:R-:W-:Y:S02]  /*0550*/  @P1 IADD3 R8, R8, 0x1, RZ ;  /* 0x0000000108081810 */ /* 0x000fe40007ffe0ff */
[----:B------:R-:W-:Y:S02]  /*0560*/  SEL R7, R5, R2, !P0 ;  /* 0x0000000205077207 */ /* 0x000fe40004000000 */
[----:B------:R-:W-:-:S02]  /*0570*/  SHF.R.U32.HI R2, RZ, 0x4, R40 ;  /* 0x00000004ff027819 */ /* 0x000fc40000011628 */
[----:B------:R-:W-:Y:S02]  /*0580*/  IADD3 R4, R6, R7, RZ ;  /* 0x0000000706047210 */ /* 0x000fe40007ffe0ff */
[----:B-1----:R-:W-:Y:S02]  /*0590*/  IADD3 R7, RZ, -R3, RZ ;  /* 0x80000003ff077210 */ /* 0x002fe40007ffe0ff */
[----:B------:R-:W-:Y:S02]  /*05a0*/  SGXT.U32 R6, R2, 0x3 ;  /* 0x000000030206781a */ /* 0x000fe40000000000 */
[----:B------:R-:W-:Y:S02]  /*05b0*/  @!P4 IADD3 R8, -R8, RZ, RZ ;  /* 0x000000ff0808c210 */ /* 0x000fe40007ffe1ff */
[----:B------:R-:W-:Y:S02]  /*05c0*/  SHF.L.U32 R4, R4, 0x6, RZ ;  /* 0x0000000604047819 */ /* 0x000fe400000006ff */
[----:B------:R-:W-:-:S02]  /*05d0*/  MOV R2, R7 ;  /* 0x0000000700027202 */ /* 0x000fc40000000f00 */
[----:B------:R-:W-:Y:S02]  /*05e0*/  SEL R141, R5, R8, !P0 ;  /* 0x00000008058d7207 */ /* 0x000fe40004000000 */
[----:B------:R-:W-:Y:S01]  /*05f0*/  LOP3.LUT R10, R4, R6, RZ, 0xfc, !PT ;  /* 0x00000006040a7212 */ /* 0x000fe200078efcff */
[----:B------:R-:W-:Y:S01]  /*0600*/  IMAD R5, R2, R39, RZ ;  /* 0x0000002702057224 */ /* 0x000fe200078e02ff */
[----:B------:R-:W-:Y:S02]  /*0610*/  MOV R2, RZ ;  /* 0x000000ff00027202 */ /* 0x000fe40000000f00 */
[----:B------:R-:W-:Y:S02]  /*0620*/  IABS R7, R10 ;  /* 0x0000000a00077213 */ /* 0x000fe40000000000 */
[----:B------:R-:W-:Y:S01]  /*0630*/  IABS R8, R0 ;  /* 0x0000000000087213 */ /* 0x000fe20000000000 */
[----:B------:R-:W-:Y:S01]  /*0640*/  IMAD.HI.U32 R2, R3, R5, R2 ;  /* 0x0000000503027227 */ /* 0x000fe200078e0002 */
[----:B------:R-:W-:-:S02]  /*0650*/  MOV R5, R7 ;  /* 0x0000000700057202 */ /* 0x000fc40000000f00 */
[----:B------:R-:W-:Y:S02]  /*0660*/  SHF.L.U32 R141, R141, 0x7, RZ ;  /* 0x000000078d8d7819 */ /* 0x000fe400000006ff */
[----:B------:R-:W-:Y:S01]  /*0670*/  IADD3 R20, RZ, -R8, RZ ;  /* 0x80000008ff147210 */ /* 0x000fe20007ffe0ff */
[----:B------:R-:W-:Y:S01]  /*0680*/  IMAD.HI.U32 R3, R2, R5, RZ ;  /* 0x0000000502037227 */ /* 0x000fe200078e00ff */
[----:B------:R-:W-:Y:S02]  /*0690*/  LOP3.LUT R26, R141, R6, RZ, 0xfc, !PT ;  /* 0x000000068d1a7212 */ /* 0x000fe400078efcff */
[--C-:B------:R-:W-:Y:S01]  /*06a0*/  LOP3.LUT R12, R4, 0x8, R6.reuse, 0xfe, !PT ;  /* 0x00000008040c7812 */ /* 0x100fe200078efe06 */
[----:B------:R-:W-:Y:S01]  /*06b0*/  IMAD R3, R3, R20, R5 ;  /* 0x0000001403037224 */ /* 0x000fe200078e0205 */
[----:B------:R-:W-:Y:S01]  /*06c0*/  LOP3.LUT R41, R141, 0x8, R6, 0xfe, !PT ;  /* 0x000000088d297812 */ /* 0x000fe200078efe06 */
[----:B------:R-:W-:Y:S01]  /*06d0*/  IMAD.HI R7, R26, 0x2fa0be83, RZ ;  /* 0x2fa0be831a077827 */ /* 0x000fe200078e02ff */
[----:B------:R-:W-:-:S02]  /*06e0*/  IABS R11, R12 ;  /* 0x0000000c000b7213 */ /* 0x000fc40000000000 */
[----:B------:R-:W-:Y:S01]  /*06f0*/  ISETP.GT.U32.AND P1, PT, R39, R3, PT ;  /* 0x000000032700720c */ /* 0x000fe20003f24070 */
[----:B------:R-:W-:Y:S01]  /*0700*/  IMAD.HI R9, R41, 0x2fa0be83, RZ ;  /* 0x2fa0be8329097827 */ /* 0x000fe200078e02ff */
[----:B------:R-:W-:Y:S02]  /*0710*/  SHF.R.U32.HI R8, RZ, 0x1f, R7 ;  /* 0x0000001fff087819 */ /* 0x000fe40000011607 */
[----:B------:R-:W-:Y:S01]  /*0720*/  ISETP.GE.AND P4, PT, R10, RZ, PT ;  /* 0x000000ff0a00720c */ /* 0x000fe20003f86270 */
[----:B------:R-:W-:Y:S01]  /*0730*/  IMAD.HI.U32 R5, R2, R11, RZ ;  /* 0x0000000b02057227 */ /* 0x000fe200078e00ff */
[----:B------:R-:W-:Y:S02]  /*0740*/  LEA.HI.SX32 R13, R7, R8, 0x1b ;  /* 0x00000008070d7211 */ /* 0x000fe400078fdaff */
[----:B------:R-:W-:Y:S01]  /*0750*/  SHF.R.U32.HI R10, RZ, 0x1f, R9 ;  /* 0x0000001fff0a7819 */ /* 0x000fe20000011609 */
[----:B------:R-:W-:Y:S01]  /*0760*/  IMAD R7, R5, R20, R11 ;  /* 0x0000001405077224 */ /* 0x000fe200078e020b */
[----:B------:R-:W-:-:S02]  /*0770*/  LOP3.LUT R28, R141, 0x10, R6, 0xfe, !PT ;  /* 0x000000108d1c7812 */ /* 0x000fc400078efe06 */
[--C-:B------:R-:W-:Y:S02]  /*0780*/  LOP3.LUT R5, R4, 0x10, R6.reuse, 0xfe, !PT ;  /* 0x0000001004057812 */ /* 0x100fe400078efe06 */
[----:B------:R-:W-:Y:S01]  /*0790*/  @!P1 IADD3 R3, R3, -R39, RZ ;  /* 0x8000002703039210 */ /* 0x000fe20007ffe0ff */
[----:B------:R-:W-:Y:S01]  /*07a0*/  IMAD.HI R8, R28, 0x2fa0be83, RZ ;  /* 0x2fa0be831c087827 */ /* 0x000fe200078e02ff */
[----:B------:R-:W-:Y:S02]  /*07b0*/  ISETP.GT.U32.AND P6, PT, R39, R7, PT ;  /* 0x000000072700720c */ /* 0x000fe40003fc4070 */
[----:B------:R-:W-:Y:S02]  /*07c0*/  LEA.HI.SX32 R14, R9, R10, 0x1b ;  /* 0x0000000a090e7211 */ /* 0x000fe400078fdaff */
[----:B------:R-:W-:Y:S02]  /*07d0*/  ISETP.GT.U32.AND P1, PT, R39, R3, PT ;  /* 0x000000032700720c */ /* 0x000fe40003f24070 */
[----:B------:R-:W-:-:S02]  /*07e0*/  LOP3.LUT R9, R4, 0x18, R6, 0xfe, !PT ;  /* 0x0000001804097812 */ /* 0x000fc400078efe06 */
[----:B------:R-:W-:Y:S02]  /*07f0*/  IABS R11, R5 ;  /* 0x00000005000b7213 */ /* 0x000fe40000000000 */
[----:B------:R-:W-:Y:S02]  /*0800*/  ISETP.GE.AND P3, PT, R9, RZ, PT ;  /* 0x000000ff0900720c */ /* 0x000fe40003f66270 */
[----:B------:R-:W-:Y:S02]  /*0810*/  IABS R17, R9 ;  /* 0x0000000900117213 */ /* 0x000fe40000000000 */
[----:B------:R-:W-:Y:S01]  /*0820*/  ISETP.GE.AND P0, PT, R5, RZ, PT ;  /* 0x000000ff0500720c */ /* 0x000fe20003f06270 */
[----:B------:R-:W-:Y:S01]  /*0830*/  IMAD.HI.U32 R5, R2, R11, RZ ;  /* 0x0000000b02057227 */ /* 0x000fe200078e00ff */
[----:B------:R-:W-:Y:S02]  /*0840*/  SHF.R.U32.HI R9, RZ, 0x1f, R8 ;  /* 0x0000001fff097819 */ /* 0x000fe40000011608 */
[----:B------:R-:W-:-:S02]  /*0850*/  @!P6 IADD3 R7, R7, -R39, RZ ;  /* 0x800000270707e210 */ /* 0x000fc40007ffe0ff */
[----:B------:R-:W-:Y:S01]  /*0860*/  LEA.HI.SX32 R15, R8, R9, 0x1b ;  /* 0x00000009080f7211 */ /* 0x000fe200078fdaff */
[-C--:B------:R-:W-:Y:S01]  /*0870*/  IMAD R8, R5, R20.reuse, R11 ;  /* 0x0000001405087224 */ /* 0x080fe200078e020b */
[----:B------:R-:W-:Y:S01]  /*0880*/  @!P1 IADD3 R3, R3, -R39, RZ ;  /* 0x8000002703039210 */ /* 0x000fe20007ffe0ff */
[----:B------:R-:W-:Y:S01]  /*0890*/  IMAD.HI.U32 R5, R2, R17, RZ ;  /* 0x0000001102057227 */ /* 0x000fe200078e00ff */
[----:B------:R-:W-:Y:S02]  /*08a0*/  LOP3.LUT R10, R4, 0x20, R6, 0xfe, !PT ;  /* 0x00000020040a7812 */ /* 0x000fe400078efe06 */
[----:B------:R-:W-:Y:S01]  /*08b0*/  ISETP.GT.U32.AND P1, PT, R39, R7, PT ;  /* 0x000000072700720c */ /* 0x000fe20003f24070 */
[----:B------:R-:W-:Y:S01]  /*08c0*/  IMAD R9, R5, R20, R17 ;  /* 0x0000001405097224 */ /* 0x000fe200078e0211 */
[----:B------:R-:W-:Y:S02]  /*08d0*/  MOV R5, R3 ;  /* 0x0000000300057202 */ /* 0x000fe40000000f00 */
[----:B------:R-:W-:-:S02]  /*08e0*/  ISETP.GE.AND P5, PT, R12, RZ, PT ;  /* 0x000000ff0c00720c */ /* 0x000fc40003fa6270 */
[----:B------:R-:W-:Y:S02]  /*08f0*/  IABS R19, R10 ;  /* 0x0000000a00137213 */ /* 0x000fe40000000000 */
[----:B------:R-:W-:Y:S02]  /*0900*/  @!P4 IADD3 R5, -R5, RZ, RZ ;  /* 0x000000ff0505c210 */ /* 0x000fe40007ffe1ff */
[----:B------:R-:W-:Y:S01]  /*0910*/  ISETP.GE.AND P2, PT, R10, RZ, PT ;  /* 0x000000ff0a00720c */ /* 0x000fe20003f46270 */
[----:B------:R-:W-:Y:S01]  /*0920*/  IMAD.HI.U32 R10, R2, R19, RZ ;  /* 0x00000013020a7227 */ /* 0x000fe200078e00ff */
[----:B------:R-:W-:Y:S02]  /*0930*/  ISETP.GT.U32.AND P4, PT, R39, R9, PT ;  /* 0x000000092700720c */ /* 0x000fe40003f84070 */
[----:B------:R-:W-:Y:S01]  /*0940*/  @!P1 IADD3 R7, R7, -R39, RZ ;  /* 0x8000002707079210 */ /* 0x000fe20007ffe0ff */
[----:B------:R-:W-:Y:S01]  /*0950*/  IMAD R10, R10, R20, R19 ;  /* 0x000000140a0a7224 */ /* 0x000fe200078e0213 */
[----:B------:R-:W-:-:S02]  /*0960*/  LOP3.LUT R3, R4, 0x28, R6, 0xfe, !PT ;  /* 0x0000002804037812 */ /* 0x000fc400078efe06 */
[----:B------:R-:W-:Y:S02]  /*0970*/  @!P5 IADD3 R7, -R7, RZ, RZ ;  /* 0x000000ff0707d210 */ /* 0x000fe40007ffe1ff */
[----:B------:R-:W-:Y:S02]  /*0980*/  ISETP.GT.U32.AND P5, PT, R39, R10, PT ;  /* 0x0000000a2700720c */ /* 0x000fe40003fa4070 */
[----:B------:R-:W-:Y:S02]  /*0990*/  LOP3.LUT R30, R141, 0x18, R6, 0xfe, !PT ;  /* 0x000000188d1e7812 */ /* 0x000fe400078efe06 */
[----:B------:R-:W-:Y:S02]  /*09a0*/  IABS R11, R3 ;  /* 0x00000003000b7213 */ /* 0x000fe40000000000 */
[----:B------:R-:W-:Y:S01]  /*09b0*/  @!P4 IADD3 R9, R9, -R39, RZ ;  /* 0x800000270909c210 */ /* 0x000fe20007ffe0ff */
[----:B------:R-:W-:Y:S01]  /*09c0*/  IMAD.HI R12, R30, 0x2fa0be83, RZ ;  /* 0x2fa0be831e0c7827 */ /* 0x000fe200078e02ff */
[----:B------:R-:W-:-:S02]  /*09d0*/  ISETP.GE.AND P1, PT, R3, RZ, PT ;  /* 0x000000ff0300720c */ /* 0x000fc40003f26270 */
[----:B------:R-:W-:Y:S01]  /*09e0*/  ISETP.GT.U32.AND P4, PT, R39, R9, PT ;  /* 0x000000092700720c */ /* 0x000fe20003f84070 */
[----:B------:R-:W-:Y:S01]  /*09f0*/  IMAD.HI.U32 R3, R2, R11, RZ ;  /* 0x0000000b02037227 */ /* 0x000fe200078e00ff */
[----:B------:R-:W-:Y:S02]  /*0a00*/  SHF.R.U32.HI R17, RZ, 0x1f, R12 ;  /* 0x0000001fff117819 */ /* 0x000fe4000001160c */
[--C-:B------:R-:W-:Y:S01]  /*0a10*/  LOP3.LUT R36, R141, 0x30, R6.reuse, 0xfe, !PT ;  /* 0x000000308d247812 */ /* 0x100fe200078efe06 */
[----:B------:R-:W-:Y:S01]  /*0a20*/  IMAD R11, R3, R20, R11 ;  /* 0x00000014030b7224 */ /* 0x000fe200078e020b */
[----:B------:R-:W-:Y:S02]  /*0a30*/  LOP3.LUT R3, R4, 0x30, R6, 0xfe, !PT ;  /* 0x0000003004037812 */ /* 0x000fe400078efe06 */
[----:B------:R-:W-:Y:S02]  /*0a40*/  @!P5 IADD3 R10, R10, -R39, RZ ;  /* 0x800000270a0ad210 */ /* 0x000fe40007ffe0ff */
[----:B------:R-:W-:-:S02]  /*0a50*/  ISETP.GT.U32.AND P6, PT, R39, R8, PT ;  /* 0x000000082700720c */ /* 0x000fc40003fc4070 */
[----:B------:R-:W-:Y:S01]  /*0a60*/  LEA.HI.SX32 R17, R12, R17, 0x1b ;  /* 0x000000110c117211 */ /* 0x000fe200078fdaff */
[----:B------:R-:W-:Y:S01]  /*0a70*/  IMAD.HI R12, R36, 0x2fa0be83, RZ ;  /* 0x2fa0be83240c7827 */ /* 0x000fe200078e02ff */
[----:B------:R-:W-:Y:S02]  /*0a80*/  IABS R27, R3 ;  /* 0x00000003001b7213 */ /* 0x000fe40000000000 */
[----:B------:R-:W-:Y:S02]  /*0a90*/  ISETP.GT.U32.AND P5, PT, R39, R10, PT ;  /* 0x0000000a2700720c */ /* 0x000fe40003fa4070 */
[----:B------:R-:W-:Y:S02]  /*0aa0*/  LOP3.LUT R34, R141, 0x28, R6, 0xfe, !PT ;  /* 0x000000288d227812 */ /* 0x000fe400078efe06 */
[----:B------:R-:W-:Y:S02]  /*0ab0*/  @!P4 IADD3 R9, R9, -R39, RZ ;  /* 0x800000270909c210 */ /* 0x000fe40007ffe0ff */
[----:B------:R-:W-:Y:S01]  /*0ac0*/  ISETP.GE.AND P4, PT, R3, RZ, PT ;  /* 0x000000ff0300720c */ /* 0x000fe20003f86270 */
[----:B------:R-:W-:Y:S01]  /*0ad0*/  IMAD.HI.U32 R3, R2, R27, RZ ;  /* 0x0000001b02037227 */ /* 0x000fe200078e00ff */
[----:B------:R-:W-:-:S02]  /*0ae0*/  SHF.R.U32.HI R23, RZ, 0x1f, R12 ;  /* 0x0000001fff177819 */ /* 0x000fc4000001160c */
[----:B------:R-:W-:Y:S01]  /*0af0*/  @!P6 IADD3 R8, R8, -R39, RZ ;  /* 0x800000270808e210 */ /* 0x000fe20007ffe0ff */
[----:B------:R-:W-:Y:S01]  /*0b00*/  IMAD.HI R18, R34, 0x2fa0be83, RZ ;  /* 0x2fa0be8322127827 */ /* 0x000fe200078e02ff */
[----:B------:R-:W-:Y:S02]  /*0b10*/  LEA.HI.SX32 R23, R12, R23, 0x1b ;  /* 0x000000170c177211 */ /* 0x000fe400078fdaff */
[----:B------:R-:W-:Y:S01]  /*0b20*/  @!P5 IADD3 R10, R10, -R39, RZ ;  /* 0x800000270a0ad210 */ /* 0x000fe20007ffe0ff */
[----:B------:R-:W-:Y:S01]  /*0b30*/  IMAD R12, R3, R20, R27 ;  /* 0x00000014030c7224 */ /* 0x000fe200078e021b */
[----:B------:R-:W-:Y:S02]  /*0b40*/  SHF.R.U32.HI R21, RZ, 0x1f, R18 ;  /* 0x0000001fff157819 */ /* 0x000fe40000011612 */
[C---:B------:R-:W-:Y:S02]  /*0b50*/  ISETP.GT.U32.AND P6, PT, R39.reuse, R8, PT ;  /* 0x000000082700720c */ /* 0x040fe40003fc4070 */
[----:B------:R-:W-:-:S02]  /*0b60*/  ISETP.GT.U32.AND P5, PT, R39, R12, PT ;  /* 0x0000000c2700720c */ /* 0x000fc40003fa4070 */
[----:B------:R-:W-:Y:S02]  /*0b70*/  LEA.HI.SX32 R21, R18, R21, 0x1b ;  /* 0x0000001512157211 */ /* 0x000fe400078fdaff */
[----:B------:R-:W-:Y:S02]  /*0b80*/  SHF.R.U32.HI R18, RZ, 0x5, R40 ;  /* 0x00000005ff127819 */ /* 0x000fe40000011628 */
[C-C-:B------:R-:W-:Y:S02]  /*0b90*/  LOP3.LUT R32, R141.reuse, 0x20, R6.reuse, 0xfe, !PT ;  /* 0x000000208d207812 */ /* 0x140fe400078efe06 */
[----:B------:R-:W-:Y:S02]  /*0ba0*/  SGXT.U32 R3, R18, 0x2 ;  /* 0x000000021203781a */ /* 0x000fe40000000000 */
[----:B------:R-:W-:Y:S01]  /*0bb0*/  LOP3.LUT R38, R141, 0x38, R6, 0xfe, !PT ;  /* 0x000000388d267812 */ /* 0x000fe200078efe06 */
[----:B------:R-:W-:Y:S01]  /*0bc0*/  IMAD.HI R16, R32, 0x2fa0be83, RZ ;  /* 0x2fa0be8320107827 */ /* 0x000fe200078e02ff */
[----:B------:R-:W-:-:S02]  /*0bd0*/  LOP3.LUT R142, R4, R3, RZ, 0xfc, !PT ;  /* 0x00000003048e7212 */ /* 0x000fc400078efcff */
[-C--:B------:R-:W-:Y:S02]  /*0be0*/  @!P6 IADD3 R8, R8, -R39.reuse, RZ ;  /* 0x800000270808e210 */ /* 0x080fe40007ffe0ff */
[----:B------:R-:W-:Y:S02]  /*0bf0*/  LOP3.LUT R4, R4, 0x38, R6, 0xfe, !PT ;  /* 0x0000003804047812 */ /* 0x000fe400078efe06 */
[----:B------:R-:W-:Y:S02]  /*0c00*/  @!P5 IADD3 R12, R12, -R39, RZ ;  /* 0x800000270c0cd210 */ /* 0x000fe40007ffe0ff */
[C---:B------:R-:W-:Y:S02]  /*0c10*/  ISETP.GT.U32.AND P6, PT, R39.reuse, R11, PT ;  /* 0x0000000b2700720c */ /* 0x040fe40003fc4070 */
[----:B------:R-:W-:Y:S02]  /*0c20*/  IABS R29, R4 ;  /* 0x00000004001d7213 */ /* 0x000fe40000000000 */
[----:B------:R-:W-:-:S02]  /*0c30*/  ISETP.GT.U32.AND P5, PT, R39, R12, PT ;  /* 0x0000000c2700720c */ /* 0x000fc40003fa4070 */
[----:B------:R-:W-:Y:S01]  /*0c40*/  SHF.R.U32.HI R19, RZ, 0x1f, R16 ;  /* 0x0000001fff137819 */ /* 0x000fe20000011610 */
[----:B------:R-:W-:Y:S01]  /*0c50*/  IMAD.HI.U32 R2, R2, R29, RZ ;  /* 0x0000001d02027227 */ /* 0x000fe200078e00ff */
[C-C-:B------:R-:W-:Y:S02]  /*0c60*/  LOP3.LUT R43, R141.reuse, 0x40, R6.reuse, 0xfe, !PT ;  /* 0x000000408d2b7812 */ /* 0x140fe400078efe06 */
[----:B------:R-:W-:Y:S01]  /*0c70*/  LEA.HI.SX32 R19, R16, R19, 0x1b ;  /* 0x0000001310137211 */ /* 0x000fe200078fdaff */
[----:B------:R-:W-:Y:S01]  /*0c80*/  IMAD R2, R2, R20, R29 ;  /* 0x0000001402027224 */ /* 0x000fe200078e021d */
[--C-:B------:R-:W-:Y:S01]  /*0c90*/  LOP3.LUT R42, R141, 0x48, R6.reuse, 0xfe, !PT ;  /* 0x000000488d2a7812 */ /* 0x100fe200078efe06 */
[----:B------:R-:W-:Y:S01]  /*0ca0*/  IMAD.HI R16, R38, 0x2fa0be83, RZ ;  /* 0x2fa0be8326107827 */ /* 0x000fe200078e02ff */
[-C--:B------:R-:W-:Y:S02]  /*0cb0*/  @!P6 IADD3 R11, R11, -R39.reuse, RZ ;  /* 0x800000270b0be210 */ /* 0x080fe40007ffe0ff */
[----:B------:R-:W-:Y:S01]  /*0cc0*/  LOP3.LUT R44, R141, 0x50, R6, 0xfe, !PT ;  /* 0x000000508d2c7812 */ /* 0x000fe200078efe06 */
[----:B------:R-:W-:Y:S01]  /*0cd0*/  IMAD.HI R3, R43, 0x2fa0be83, RZ ;  /* 0x2fa0be832b037827 */ /* 0x000fe200078e02ff */
[----:B------:R-:W-:-:S02]  /*0ce0*/  @!P5 IADD3 R12, R12, -R39, RZ ;  /* 0x800000270c0cd210 */ /* 0x000fc40007ffe0ff */
[C---:B------:R-:W-:Y:S01]  /*0cf0*/  ISETP.GT.U32.AND P6, PT, R39.reuse, R11, PT ;  /* 0x0000000b2700720c */ /* 0x040fe20003fc4070 */
[----:B------:R-:W-:Y:S01]  /*0d00*/  IMAD.HI R18, R44, 0x2fa0be83, RZ ;  /* 0x2fa0be832c127827 */ /* 0x000fe200078e02ff */
[----:B------:R-:W-:Y:S02]  /*0d10*/  ISETP.GT.U32.AND P5, PT, R39, R2, PT ;  /* 0x000000022700720c */ /* 0x000fe40003fa4070 */
[----:B------:R-:W-:Y:S02]  /*0d20*/  SHF.R.U32.HI R25, RZ, 0x1f, R16 ;  /* 0x0000001fff197819 */ /* 0x000fe40000011610 */
[C-C-:B------:R-:W-:Y:S02]  /*0d30*/  LOP3.LUT R50, R141.reuse, 0x68, R6.reuse, 0xfe, !PT ;  /* 0x000000688d327812 */ /* 0x140fe400078efe06 */
[----:B------:R-:W-:Y:S01]  /*0d40*/  LEA.HI.SX32 R25, R16, R25, 0x1b ;  /* 0x0000001910197211 */ /* 0x000fe200078fdaff */
[----:B------:R-:W-:Y:S01]  /*0d50*/  IMAD.HI R16, R42, 0x2fa0be83, RZ ;  /* 0x2fa0be832a107827 */ /* 0x000fe200078e02ff */
[----:B------:R-:W-:-:S02]  /*0d60*/  LOP3.LUT R46, R141, 0x58, R6, 0xfe, !PT ;  /* 0x000000588d2e7812 */ /* 0x000fc400078efe06 */
[----:B------:R-:W-:Y:S01]  /*0d70*/  SHF.R.U32.HI R27, RZ, 0x1f, R18 ;  /* 0x0000001fff1b7819 */ /* 0x000fe20000011612 */
[----:B------:R-:W-:Y:S01]  /*0d80*/  IMAD.HI R20, R50, 0x2fa0be83, RZ ;  /* 0x2fa0be8332147827 */ /* 0x000fe200078e02ff */
[-C--:B------:R-:W-:Y:S02]  /*0d90*/  @!P6 IADD3 R11, R11, -R39.reuse, RZ ;  /* 0x800000270b0be210 */ /* 0x080fe40007ffe0ff */
[----:B------:R-:W-:Y:S02]  /*0da0*/  @!P5 IADD3 R2, R2, -R39, RZ ;  /* 0x800000270202d210 */ /* 0x000fe40007ffe0ff */
[----:B------:R-:W-:Y:S02]  /*0db0*/  ISETP.GE.AND P6, PT, R4, RZ, PT ;  /* 0x000000ff0400720c */ /* 0x000fe40003fc6270 */
[----:B------:R-:W-:Y:S02]  /*0dc0*/  SHF.R.U32.HI R4, RZ, 0x1f, R3 ;  /* 0x0000001fff047819 */ /* 0x000fe40000011603 */
[----:B------:R-:W-:-:S02]  /*0dd0*/  ISETP.GT.U32.AND P5, PT, R39, R2, PT ;  /* 0x000000022700720c */ /* 0x000fc40003fa4070 */
[----:B------:R-:W-:Y:S02]  /*0de0*/  LEA.HI.SX32 R4, R3, R4, 0x1b ;  /* 0x0000000403047211 */ /* 0x000fe400078fdaff */
[----:B------:R-:W-:Y:S02]  /*0df0*/  SHF.R.U32.HI R3, RZ, 0x1f, R16 ;  /* 0x0000001fff037819 */ /* 0x000fe40000011610 */
[C-C-:B------:R-:W-:Y:S02]  /*0e00*/  LOP3.LUT R48, R141.reuse, 0x60, R6.reuse, 0xfe, !PT ;  /* 0x000000608d307812 */ /* 0x140fe400078efe06 */
[C-C-:B------:R-:W-:Y:S02]  /*0e10*/  LOP3.LUT R54, R141.reuse, 0x78, R6.reuse, 0xfe, !PT ;  /* 0x000000788d367812 */ /* 0x140fe400078efe06 */
[----:B------:R-:W-:Y:S02]  /*0e20*/  LOP3.LUT R52, R141, 0x70, R6, 0xfe, !PT ;  /* 0x000000708d347812 */ /* 0x000fe400078efe06 */
[----:B------:R-:W-:Y:S01]  /*0e30*/  LEA.HI.SX32 R3, R16, R3, 0x1b ;  /* 0x0000000310037211 */ /* 0x000fe200078fdaff */
[----:B------:R-:W-:Y:S01]  /*0e40*/  IMAD.HI R16, R46, 0x2fa0be83, RZ ;  /* 0x2fa0be832e107827 */ /* 0x000fe200078e02ff */
[----:B------:R-:W-:-:S02]  /*0e50*/  LEA.HI.SX32 R27, R18, R27, 0x1b ;  /* 0x0000001b121b7211 */ /* 0x000fc400078fdaff */
[----:B------:R-:W-:Y:S01]  /*0e60*/  SHF.R.U32.HI R33, RZ, 0x1f, R20 ;  /* 0x0000001fff217819 */ /* 0x000fe20000011614 */
[----:B------:R-:W-:Y:S01]  /*0e70*/  IMAD.HI R18, R48, 0x2fa0be83, RZ ;  /* 0x2fa0be8330127827 */ /* 0x000fe200078e02ff */
[----:B------:R-:W-:Y:S02]  /*0e80*/  SHF.R.U32.HI R29, RZ, 0x1f, R16 ;  /* 0x0000001fff1d7819 */ /* 0x000fe40000011610 */
[----:B------:R-:W-:Y:S01]  /*0e90*/  @!P5 IADD3 R2, R2, -R39, RZ ;  /* 0x800000270202d210 */ /* 0x000fe20007ffe0ff */
[----:B------:R-:W-:Y:S01]  /*0ea0*/  IMAD.HI R24, R54, 0x2fa0be83, RZ ;  /* 0x2fa0be8336187827 */ /* 0x000fe200078e02ff */
[----:B------:R-:W-:Y:S02]  /*0eb0*/  SHF.R.U32.HI R31, RZ, 0x1f, R18 ;  /* 0x0000001fff1f7819 */ /* 0x000fe40000011612 */
[----:B------:R-:W-:Y:S01]  /*0ec0*/  ISETP.NE.AND P5, PT, R0, RZ, PT ;  /* 0x000000ff0000720c */ /* 0x000fe20003fa5270 */
[----:B------:R-:W-:Y:S01]  /*0ed0*/  IMAD.HI R22, R52, 0x2fa0be83, RZ ;  /* 0x2fa0be8334167827 */ /* 0x000fe200078e02ff */
[----:B------:R-:W-:-:S02]  /*0ee0*/  SHF.R.U32.HI R37, RZ, 0x1f, R24 ;  /* 0x0000001fff257819 */ /* 0x000fc40000011618 */
[----:B------:R-:W-:Y:S01]  /*0ef0*/  LEA.HI.SX32 R33, R20, R33, 0x1b ;  /* 0x0000002114217211 */ /* 0x000fe200078fdaff */
[----:B------:R-:W-:Y:S01]  /*0f00*/  IMAD R20, R13, -0xac, R26 ;  /* 0xffffff540d147824 */ /* 0x000fe200078e021a */
[----:B------:R-:W-:Y:S01]  /*0f10*/  SHF.R.U32.HI R35, RZ, 0x1f, R22 ;  /* 0x0000001fff237819 */ /* 0x000fe20000011616 */
[----:B------:R-:W-:Y:S01]  /*0f20*/  IMAD R26, R17, -0xac, R30 ;  /* 0xffffff54111a7824 */ /* 0x000fe200078e021e */
[----:B------:R-:W-:Y:S01]  /*0f30*/  LOP3.LUT R0, RZ, R0, RZ, 0x33, !PT ;  /* 0x00000000ff007212 */ /* 0x000fe200078e33ff */
[----:B------:R-:W-:Y:S01]  /*0f40*/  IMAD R30, R21, -0xac, R34 ;  /* 0xffffff54151e7824 */ /* 0x000fe200078e0222 */
[----:B------:R-:W-:Y:S01]  /*0f50*/  @!P4 IADD3 R12, -R12, RZ, RZ ;  /* 0x000000ff0c0cc210 */ /* 0x000fe20007ffe1ff */
[----:B------:R-:W-:Y:S01]  /*0f60*/  IMAD R34, R25, -0xac, R38 ;  /* 0xffffff5419227824 */ /* 0x000fe200078e0226 */
[----:B------:R-:W-:Y:S01]  /*0f70*/  LEA.HI.SX32 R29, R16, R29, 0x1b ;  /* 0x0000001d101d7211 */ /* 0x000fe200078fdaff */
[----:B------:R-:W-:Y:S01]  /*0f80*/  IMAD R38, R3, -0xac, R42 ;  /* 0xffffff5403267824 */ /* 0x000fe200078e022a */
[----:B------:R-:W-:Y:S01]  /*0f90*/  @!P0 IADD3 R8, -R8, RZ, RZ ;  /* 0x000000ff08088210 */ /* 0x000fe20007ffe1ff */
[----:B------:R-:W-:Y:S01]  /*0fa0*/  IMAD R42, R27, -0xac, R44 ;  /* 0xffffff541b2a7824 */ /* 0x000fe200078e022c */
[----:B------:R-:W-:Y:S01]  /*0fb0*/  @!P3 IADD3 R9, -R9, RZ, RZ ;  /* 0x000000ff0909b210 */ /* 0x000fe20007ffe1ff */
[----:B------:R-:W-:Y:S01]  /*0fc0*/  IMAD R44, R29, -0xac, R46 ;  /* 0xffffff541d2c7824 */ /* 0x000fe200078e022e */
[----:B------:R-:W-:-:S02]  /*0fd0*/  @!P2 IADD3 R10, -R10, RZ, RZ ;  /* 0x000000ff0a0aa210 */ /* 0x000fc40007ffe1ff */
[----:B------:R-:W-:Y:S02]  /*0fe0*/  @!P1 IADD3 R11, -R11, RZ, RZ ;  /* 0x000000ff0b0b9210 */ /* 0x000fe40007ffe1ff */
[----:B------:R-:W-:Y:S02]  /*0ff0*/  @!P6 IADD3 R2, -R2, RZ, RZ ;  /* 0x000000ff0202e210 */ /* 0x000fe40007ffe1ff */
[----:B------:R-:W-:Y:S02]  /*1000*/  LEA.HI.SX32 R31, R18, R31, 0x1b ;  /* 0x0000001f121f7211 */ /* 0x000fe400078fdaff */
[----:B------:R-:W-:Y:S01]  /*1010*/  LEA.HI.SX32 R37, R24, R37, 0x1b ;  /* 0x0000002518257211 */ /* 0x000fe200078fdaff */
[----:B------:R-:W-:Y:S01]  /*1020*/  IMAD R24, R15, -0xac, R28 ;  /* 0xffffff540f187824 */ /* 0x000fe200078e021c */
[----:B------:R-:W-:Y:S01]  /*1030*/  LEA.HI.SX32 R35, R22, R35, 0x1b ;  /* 0x0000002316237211 */ /* 0x000fe200078fdaff */
[----:B------:R-:W-:Y:S01]  /*1040*/  IMAD R22, R14, -0xac, R41 ;  /* 0xffffff540e167824 */ /* 0x000fe200078e0229 */
[C---:B------:R-:W-:Y:S01]  /*1050*/  SEL R74, R0.reuse, R12, !P5 ;  /* 0x0000000c004a7207 */ /* 0x040fe20006800000 */
[----:B------:R-:W-:Y:S01]  /*1060*/  IMAD R28, R19, -0xac, R32 ;  /* 0xffffff54131c7824 */ /* 0x000fe200078e0220 */
[----:B------:R-:W-:Y:S01]  /*1070*/  LOP3.LUT R17, R145, 0x3c, RZ, 0xc0, !PT ;  /* 0x0000003c91117812 */ /* 0x000fe200078ec0ff */
[----:B------:R-:W-:Y:S01]  /*1080*/  IMAD R32, R23, -0xac, R36 ;  /* 0xffffff5417207824 */ /* 0x000fe200078e0224 */
[----:B------:R-:W-:Y:S01]  /*1090*/  SEL R62, R0, R5, !P5 ;  /* 0x00000005003e7207 */ /* 0x000fe20006800000 */
[----:B------:R-:W-:Y:S01]  /*10a0*/  IMAD R36, R4, -0xac, R43 ;  /* 0xffffff5404247824 */ /* 0x000fe200078e022b */
[C---:B------:R-:W-:Y:S01]  /*10b0*/  LOP3.LUT R12, R6.reuse, 0x58, RZ, 0xfc, !PT ;  /* 0x00000058060c7812 */ /* 0x040fe200078efcff */
[----:B------:R-:W-:Y:S01]  /*10c0*/  IMAD R46, R31, -0xac, R48 ;  /* 0xffffff541f2e7824 */ /* 0x000fe200078e0230 */
[----:B------:R-:W-:Y:S01]  /*10d0*/  LOP3.LUT R13, R6, 0x60, RZ, 0xfc, !PT ;  /* 0x00000060060d7812 */ /* 0x000fe200078efcff */
[----:B------:R-:W-:Y:S01]  /*10e0*/  IMAD R48, R33, -0xac, R50 ;  /* 0xffffff5421307824 */ /* 0x000fe200078e0232 */
[C---:B------:R-:W-:Y:S01]  /*10f0*/  SEL R64, R0.reuse, R7, !P5 ;  /* 0x0000000700407207 */ /* 0x040fe20006800000 */
[----:B------:R-:W-:Y:S01]  /*1100*/  IMAD R50, R35, -0xac, R52 ;  /* 0xffffff5423327824 */ /* 0x000fe200078e0234 */
[C---:B------:R-:W-:Y:S01]  /*1110*/  SEL R66, R0.reuse, R8, !P5 ;  /* 0x0000000800427207 */ /* 0x040fe20006800000 */
[----:B------:R-:W-:Y:S01]  /*1120*/  IMAD R52, R37, -0xac, R54 ;  /* 0xffffff5425347824 */ /* 0x000fe200078e0236 */
[----:B------:R-:W-:Y:S01]  /*1130*/  SEL R68, R0, R9, !P5 ;  /* 0x0000000900447207 */ /* 0x000fe20006800000 */
[--C-:B------:R-:W-:Y:S01]  /*1140*/  IMAD R29, R20, 0xac, R17.reuse ;  /* 0x000000ac141d7824 */ /* 0x100fe200078e0211 */
[----:B------:R-:W-:Y:S01]  /*1150*/  SEL R70, R0, R10, !P5 ;  /* 0x0000000a00467207 */ /* 0x000fe20006800000 */
[--C-:B------:R-:W-:Y:S01]  /*1160*/  IMAD R31, R22, 0xac, R17.reuse ;  /* 0x000000ac161f7824 */ /* 0x100fe200078e0211 */
[----:B------:R-:W-:Y:S01]  /*1170*/  SEL R72, R0, R11, !P5 ;  /* 0x0000000b00487207 */ /* 0x000fe20006800000 */
[--C-:B------:R-:W-:Y:S01]  /*1180*/  IMAD R19, R68, 0xac, R17.reuse ;  /* 0x000000ac44137824 */ /* 0x100fe200078e0211 */
[----:B------:R-:W-:Y:S01]  /*1190*/  SEL R18, R0, R2, !P5 ;  /* 0x0000000200127207 */ /* 0x000fe20006800000 */
[--C-:B------:R-:W-:Y:S01]  /*11a0*/  IMAD R33, R24, 0xac, R17.reuse ;  /* 0x000000ac18217824 */ /* 0x100fe200078e0211 */
[----:B------:R-:W-:Y:S01]  /*11b0*/  LOP3.LUT R14, R6, 0x68, RZ, 0xfc, !PT ;  /* 0x00000068060e7812 */ /* 0x000fe200078efcff */
        /* <DEDUP_REMOVED lines=25> */
[-C--:B------:R-:W-:Y:S01]  /*1350*/  LEA R169, R6, R17.reuse, 0x6 ;  /* 0x0000001106a97211 */ /* 0x080fe200078e30ff */
[--C-:B------:R-:W-:Y:S01]  /*1360*/  IMAD R60, R52, 0xac, R17.reuse ;  /* 0x000000ac343c7824 */ /* 0x100fe200078e0211 */
[-C--:B------:R-:W-:Y:S01]  /*1370*/  LEA R151, R12, R17.reuse, 0x6 ;  /* 0x000000110c977211 */ /* 0x080fe200078e30ff */
[--C-:B------:R-:W-:Y:S01]  /*1380*/  IMAD R12, R62, 0xac, R17.reuse ;  /* 0x000000ac3e0c7824 */ /* 0x100fe200078e0211 */
[-C--:B------:R-:W-:Y:S01]  /*1390*/  LEA R13, R13, R17.reuse, 0x6 ;  /* 0x000000110d0d7211 */ /* 0x080fe200078e30ff */
[--C-:B------:R-:W-:Y:S01]  /*13a0*/  IMAD R22, R72, 0xac, R17.reuse ;  /* 0x000000ac48167824 */ /* 0x100fe200078e0211 */
[----:B------:R-:W-:Y:S01]  /*13b0*/  MOV R6, 0x4 ;  /* 0x0000000400067802 */ /* 0x000fe20000000f00 */
[--C-:B------:R-:W-:Y:S01]  /*13c0*/  IMAD R24, R74, 0xac, R17.reuse ;  /* 0x000000ac4a187824 */ /* 0x100fe200078e0211 */
[-C--:B------:R-:W-:Y:S01]  /*13d0*/  LEA R149, R14, R17.reuse, 0x6 ;  /* 0x000000110e957211 */ /* 0x080fe200078e30ff */
[--C-:B------:R-:W-:Y:S01]  /*13e0*/  IMAD R14, R64, 0xac, R17.reuse ;  /* 0x000000ac400e7824 */ /* 0x100fe200078e0211 */
[-C--:B------:R-:W-:Y:S01]  /*13f0*/  LEA R15, R15, R17.reuse, 0x6 ;  /* 0x000000110f0f7211 */ /* 0x080fe200078e30ff */
[--C-:B------:R-:W-:Y:S01]  /*1400*/  IMAD R26, R18, 0xac, R17.reuse ;  /* 0x000000ac121a7824 */ /* 0x100fe200078e0211 */
[-C--:B------:R-:W-:Y:S01]  /*1410*/  LEA R0, R0, R17.reuse, 0x6 ;  /* 0x0000001100007211 */ /* 0x080fe200078e30ff */
[-C--:B------:R-:W-:Y:S01]  /*1420*/  IMAD.WIDE R18, R19, R6.reuse, c[0x0][0x160] ;  /* 0x0000580013127625 */ /* 0x080fe200078e0206 */
[-C--:B------:R-:W-:Y:S01]  /*1430*/  LEA R147, R16, R17.reuse, 0x6 ;  /* 0x0000001110937211 */ /* 0x080fe200078e30ff */
[----:B------:R-:W-:Y:S01]  /*1440*/  CS2R R68, SRZ ;  /* 0x0000000000447805 */ /* 0x000fe2000001ff00 */
[-C--:B------:R-:W-:Y:S01]  /*1450*/  LEA R2, R2, R17.reuse, 0x6 ;  /* 0x0000001102027211 */ /* 0x080fe200078e30ff */
[----:B------:R-:W-:Y:S01]  /*1460*/  IMAD R16, R66, 0xac, R17 ;  /* 0x000000ac42107824 */ /* 0x000fe200078e0211 */
[-C--:B------:R-:W-:Y:S01]  /*1470*/  LEA R3, R3, R17.reuse, 0x6 ;  /* 0x0000001103037211 */ /* 0x080fe200078e30ff */
[-C--:B------:R-:W-:Y:S01]  /*1480*/  IMAD.WIDE R20, R20, R6.reuse, c[0x0][0x160] ;  /* 0x0000580014147625 */ /* 0x080fe200078e0206 */
[----:B------:R-:W-:Y:S01]  /*1490*/  SHF.L.U32 R150, R13, 0x2, RZ ;  /* 0x000000020d967819 */ /* 0x000fe200000006ff */
[----:B------:R-:W-:Y:S01]  /*14a0*/  CS2R R70, SRZ ;  /* 0x0000000000467805 */ /* 0x000fe2000001ff00 */
[-C--:B------:R-:W-:Y:S01]  /*14b0*/  LEA R4, R4, R17.reuse, 0x6 ;  /* 0x0000001104047211 */ /* 0x080fe200078e30ff */
[-C--:B------:R-:W-:Y:S01]  /*14c0*/  IMAD.WIDE R12, R12, R6.reuse, c[0x0][0x160] ;  /* 0x000058000c0c7625 */ /* 0x080fe200078e0206 */
[----:B------:R-:W-:Y:S01]  /*14d0*/  SHF.L.U32 R169, R169, 0x2, RZ ;  /* 0x00000002a9a97819 */ /* 0x000fe200000006ff */
[----:B------:R-:W-:Y:S01]  /*14e0*/  CS2R R64, SRZ ;  /* 0x0000000000407805 */ /* 0x000fe2000001ff00 */
[----:B------:R-:W-:Y:S01]  /*14f0*/  SHF.L.U32 R148, R15, 0x2, RZ ;  /* 0x000000020f947819 */ /* 0x000fe200000006ff */
[-C--:B------:R-:W-:Y:S01]  /*1500*/  IMAD.WIDE R14, R14, R6.reuse, c[0x0][0x160] ;  /* 0x000058000e0e7625 */ /* 0x080fe200078e0206 */
[-C--:B------:R-:W-:Y:S01]  /*1510*/  LEA R5, R5, R17.reuse, 0x6 ;  /* 0x0000001105057211 */ /* 0x080fe200078e30ff */
[----:B------:R1:W-:Y:S01]  /*1520*/  LDGSTS.E.BYPASS.128 [R169], [R12.64] ;  /* 0x000000000ca97fae */ /* 0x0003e2000b901c48 */
[-C--:B------:R-:W-:Y:S01]  /*1530*/  LEA R7, R7, R17.reuse, 0x6 ;  /* 0x0000001107077211 */ /* 0x080fe200078e30ff */
[-C--:B------:R-:W-:Y:S01]  /*1540*/  IMAD.WIDE R22, R22, R6.reuse, c[0x0][0x160] ;  /* 0x0000580016167625 */ /* 0x080fe200078e0206 */
[-C--:B------:R-:W-:Y:S01]  /*1550*/  LEA R8, R8, R17.reuse, 0x6 ;  /* 0x0000001108087211 */ /* 0x080fe200078e30ff */
[----:B------:R-:W-:Y:S01]  /*1560*/  CS2R R66, SRZ ;  /* 0x0000000000427805 */ /* 0x000fe2000001ff00 */
[-C--:B------:R-:W-:Y:S01]  /*1570*/  LEA R9, R9, R17.reuse, 0x6 ;  /* 0x0000001109097211 */ /* 0x080fe200078e30ff */
[-C--:B------:R-:W-:Y:S01]  /*1580*/  IMAD.WIDE R24, R24, R6.reuse, c[0x0][0x160] ;  /* 0x0000580018187625 */ /* 0x080fe200078e0206 */
[-C--:B------:R-:W-:Y:S01]  /*1590*/  LEA R10, R10, R17.reuse, 0x6 ;  /* 0x000000110a0a7211 */ /* 0x080fe200078e30ff */
[----:B------:R-:W-:Y:S01]  /*15a0*/  CS2R R72, SRZ ;  /* 0x0000000000487805 */ /* 0x000fe2000001ff00 */
[----:B------:R-:W-:Y:S01]  /*15b0*/  LEA R11, R11, R17, 0x6 ;  /* 0x000000110b0b7211 */ /* 0x000fe200078e30ff */
[-C--:B------:R-:W-:Y:S01]  /*15c0*/  IMAD.WIDE R16, R16, R6.reuse, c[0x0][0x160] ;  /* 0x0000580010107625 */ /* 0x080fe200078e0206 */
[----:B------:R-:W-:Y:S01]  /*15d0*/  SHF.L.U32 R167, R0, 0x2, RZ ;  /* 0x0000000200a77819 */ /* 0x000fe200000006ff */
[----:B------:R-:W-:Y:S01]  /*15e0*/  CS2R R74, SRZ ;  /* 0x00000000004a7805 */ /* 0x000fe2000001ff00 */
[----:B------:R-:W-:Y:S01]  /*15f0*/  SHF.L.U32 R165, R2, 0x2, RZ ;  /* 0x0000000202a57819 */ /* 0x000fe200000006ff */
[-C--:B------:R-:W-:Y:S01]  /*1600*/  IMAD.WIDE R26, R26, R6.reuse, c[0x0][0x160] ;  /* 0x000058001a1a7625 */ /* 0x080fe200078e0206 */
[----:B------:R-:W-:Y:S01]  /*1610*/  SHF.L.U32 R163, R3, 0x2, RZ ;  /* 0x0000000203a37819 */ /* 0x000fe200000006ff */
[----:B------:R2:W-:Y:S01]  /*1620*/  LDGSTS.E.BYPASS.128 [R167], [R14.64] ;  /* 0x000000000ea77fae */ /* 0x0005e2000b901c48 */
        /* <DEDUP_REMOVED lines=20> */
[----:B------:R-:W-:Y:S01]  /*1770*/  IADD3 R0, P1, R12, 0x200, RZ ;  /* 0x000002000c007810 */ /* 0x000fe20007f3e0ff */
[-C--:B------:R-:W-:Y:S01]  /*1780*/  IMAD.WIDE R38, R39, R6.reuse, c[0x0][0x168] ;  /* 0x00005a0027267625 */ /* 0x080fe200078e0206 */
[----:B------:R-:W-:Y:S01]  /*1790*/  IADD3 R2, P0, R14, 0x200, RZ ;  /* 0x000002000e027810 */ /* 0x000fe20007f1e0ff */
[----:B------:R1:W-:Y:S01]  /*17a0*/  LDGSTS.E.BYPASS.128 [R155], [R26.64] ;  /* 0x000000001a9b7fae */ /* 0x0003e2000b901c48 */
[----:B------:R-:W-:Y:S01]  /*17b0*/  IADD3.X R3, RZ, R13, RZ, P1, !PT ;  /* 0x0000000dff037210 */ /* 0x000fe20000ffe4ff */
[-C--:B------:R-:W-:Y:S01]  /*17c0*/  IMAD.WIDE R42, R43, R6.reuse, c[0x0][0x168] ;  /* 0x00005a002b2a7625 */ /* 0x080fe200078e0206 */
[----:B------:R-:W-:Y:S01]  /*17d0*/  IADD3 R4, P1, R16, 0x200, RZ ;  /* 0x0000020010047810 */ /* 0x000fe20007f3e0ff */
[----:B------:R-:W0:Y:S01]  /*17e0*/  LDGDEPBAR ;  /* 0x00000000000079af */ /* 0x000e220000000000 */
[----:B------:R-:W-:Y:S01]  /*17f0*/  IADD3.X R5, RZ, R15, RZ, P0, !PT ;  /* 0x0000000fff057210 */ /* 0x000fe200007fe4ff */
[-C--:B------:R-:W-:Y:S01]  /*1800*/  IMAD.WIDE R44, R45, R6.reuse, c[0x0][0x168] ;  /* 0x00005a002d2c7625 */ /* 0x080fe200078e0206 */
[----:B------:R-:W-:Y:S01]  /*1810*/  IADD3.X R7, RZ, R17, RZ, P1, !PT ;  /* 0x00000011ff077210 */ /* 0x000fe20000ffe4ff */
[----:B------:R1:W-:Y:S01]  /*1820*/  LDGSTS.E.BYPASS.128 [R169+0x8000], [R28.64] ;  /* 0x080000001ca97fae */ /* 0x0003e2000b901c48 */
[----:B------:R-:W-:Y:S01]  /*1830*/  IADD3 R8, P1, R20, 0x200, RZ ;  /* 0x0000020014087810 */ /* 0x000fe20007f3e0ff */
[-C--:B------:R-:W-:Y:S01]  /*1840*/  IMAD.WIDE R46, R47, R6.reuse, c[0x0][0x168] ;  /* 0x00005a002f2e7625 */ /* 0x080fe200078e0206 */
[----:B------:R-:W-:Y:S01]  /*1850*/  LOP3.LUT R145, R145, 0x7c, RZ, 0xc0, !PT ;  /* 0x0000007c91917812 */ /* 0x000fe200078ec0ff */
[----:B------:R1:W-:Y:S01]  /*1860*/  LDGSTS.E.BYPASS.128 [R167+0x8000], [R30.64] ;  /* 0x080000001ea77fae */ /* 0x0003e2000b901c48 */
[----:B------:R-:W-:Y:S01]  /*1870*/  IADD3.X R11, RZ, R21, RZ, P1, !PT ;  /* 0x00000015ff0b7210 */ /* 0x000fe20000ffe4ff */
[----:B------:R-:W-:-:S02]  /*1880*/  IMAD.WIDE R48, R49, R6, c[0x0][0x168] ;  /* 0x00005a0031307625 */ /* 0x000fc400078e0206 */
[----:B------:R1:W-:Y:S02]  /*1890*/  LDGSTS.E.BYPASS.128 [R165+0x8000], [R32.64] ;  /* 0x0800000020a57fae */ /* 0x0003e4000b901c48 */
[-C--:B------:R-:W-:Y:S02]  /*18a0*/  IMAD.WIDE R50, R51, R6.reuse, c[0x0][0x168] ;  /* 0x00005a0033327625 */ /* 0x080fe400078e0206 */
[----:B------:R1:W-:Y:S02]  /*18b0*/  LDGSTS.E.BYPASS.128 [R163+0x8000], [R34.64] ;  /* 0x0800000022a37fae */ /* 0x0003e4000b901c48 */
[-C--:B------:R-:W-:Y:S02]  /*18c0*/  IMAD.WIDE R52, R53, R6.reuse, c[0x0][0x168] ;  /* 0x00005a0035347625 */ /* 0x080fe400078e0206 */
[----:B------:R1:W-:Y:S02]  /*18d0*/  LDGSTS.E.BYPASS.128 [R161+0x8000], [R36.64] ;  /* 0x0800000024a17fae */ /* 0x0003e4000b901c48 */
[----:B------:R-:W-:-:S02]  /*18e0*/  IMAD.WIDE R54, R54, R6, c[0x0][0x168] ;  /* 0x00005a0036367625 */ /* 0x000fc400078e0206 */
[----:B------:R1:W-:Y:S02]  /*18f0*/  LDGSTS.E.BYPASS.128 [R159+0x8000], [R38.64] ;  /* 0x08000000269f7fae */ /* 0x0003e4000b901c48 */
[-C--:B------:R-:W-:Y:S02]  /*1900*/  IMAD.WIDE R56, R56, R6.reuse, c[0x0][0x168] ;  /* 0x00005a0038387625 */ /* 0x080fe400078e0206 */
[----:B------:R1:W-:Y:S02]  /*1910*/  LDGSTS.E.BYPASS.128 [R157+0x8000], [R42.64] ;  /* 0x080000002a9d7fae */ /* 0x0003e4000b901c48 */
[-C--:B------:R-:W-:Y:S02]  /*1920*/  IMAD.WIDE R58, R58, R6.reuse, c[0x0][0x168] ;  /* 0x00005a003a3a7625 */ /* 0x080fe400078e0206 */
[----:B------:R1:W-:Y:S02]  /*1930*/  LDGSTS.E.BYPASS.128 [R155+0x8000], [R44.64] ;  /* 0x080000002c9b7fae */ /* 0x0003e4000b901c48 */
[----:B------:R-:W-:Y:S01]  /*1940*/  IMAD.WIDE R60, R60, R6, c[0x0][0x168] ;  /* 0x00005a003c3c7625 */ /* 0x000fe200078e0206 */
[----:B------:R-:W-:Y:S01]  /*1950*/  IADD3 R6, P0, R18, 0x200, RZ ;  /* 0x0000020012067810 */ /* 0x000fe20007f1e0ff */
[----:B------:R1:W-:Y:S03]  /*1960*/  LDGSTS.E.BYPASS.128 [R154+0x8000], [R46.64] ;  /* 0x080000002e9a7fae */ /* 0x0003e6000b901c48 */
[----:B------:R-:W-:Y:S01]  /*1970*/  IADD3.X R9, RZ, R19, RZ, P0, !PT ;  /* 0x00000013ff097210 */ /* 0x000fe200007fe4ff */
[----:B------:R1:W-:Y:S01]  /*1980*/  LDGSTS.E.BYPASS.128 [R153+0x8000], [R48.64] ;  /* 0x0800000030997fae */ /* 0x0003e2000b901c48 */
[----:B------:R-:W-:-:S03]  /*1990*/  IADD3 R10, P0, R22, 0x200, RZ ;  /* 0x00000200160a7810 */ /* 0x000fc60007f1e0ff */
[----:B------:R1:W-:Y:S04]  /*19a0*/  LDGSTS.E.BYPASS.128 [R152+0x8000], [R50.64] ;  /* 0x0800000032987fae */ /* 0x0003e8000b901c48 */
[----:B------:R1:W-:Y:S04]  /*19b0*/  LDGSTS.E.BYPASS.128 [R151+0x8000], [R52.64] ;  /* 0x0800000034977fae */ /* 0x0003e8000b901c48 */
[----:B------:R1:W-:Y:S04]  /*19c0*/  LDGSTS.E.BYPASS.128 [R150+0x8000], [R54.64] ;  /* 0x0800000036967fae */ /* 0x0003e8000b901c48 */
[----:B------:R1:W-:Y:S04]  /*19d0*/  LDGSTS.E.BYPASS.128 [R149+0x8000], [R56.64] ;  /* 0x0800000038957fae */ /* 0x0003e8000b901c48 */
[----:B------:R1:W-:Y:S04]  /*19e0*/  LDGSTS.E.BYPASS.128 [R148+0x8000], [R58.64] ;  /* 0x080000003a947fae */ /* 0x0003e8000b901c48 */
[----:B------:R1:W-:Y:S04]  /*19f0*/  LDGSTS.E.BYPASS.128 [R147+0x8000], [R60.64] ;  /* 0x080000003c937fae */ /* 0x0003e8000b901c48 */
[----:B------:R-:W0:Y:S04]  /*1a00*/  LDGDEPBAR ;  /* 0x00000000000079af */ /* 0x000e280000000000 */
[----:B------:R-:W-:Y:S06]  /*1a10*/  BAR.SYNC 0x0 ;  /* 0x0000000000007b1d */ /* 0x000fec0000000000 */
[----:B------:R-:W-:Y:S01]  /*1a20*/  @!PT LDS RZ, [RZ] ;  /* 0x00000000fffff984 */ /* 0x000fe20000000800 */
[----:B------:R-:W-:Y:S01]  /*1a30*/  @!PT LDS RZ, [RZ] ;  /* 0x00000000fffff984 */ /* 0x000fe20000000800 */
[----:B------:R-:W-:Y:S01]  /*1a40*/  @!PT LDS RZ, [RZ] ;  /* 0x00000000fffff984 */ /* 0x000fe20000000800 */
[----:B------:R1:W-:Y:S04]  /*1a50*/  LDGSTS.E.BYPASS.128 [R169+0x4000], [R12.64+0x100] ;  /* 0x040001000ca97fae */ /* 0x0003e8000b901c48 */
[----:B------:R2:W-:Y:S04]  /*1a60*/  LDGSTS.E.BYPASS.128 [R167+0x4000], [R14.64+0x100] ;  /* 0x040001000ea77fae */ /* 0x0005e8000b901c48 */
[----:B------:R3:W-:Y:S04]  /*1a70*/  LDGSTS.E.BYPASS.128 [R165+0x4000], [R16.64+0x100] ;  /* 0x0400010010a57fae */ /* 0x0007e8000b901c48 */
[----:B------:R4:W-:Y:S01]  /*1a80*/  LDGSTS.E.BYPASS.128 [R163+0x4000], [R18.64+0x100] ;  /* 0x0400010012a37fae */ /* 0x0009e2000b901c48 */
[----:B-1----:R-:W-:-:S02]  /*1a90*/  IADD3 R12, P1, R24, 0x200, RZ ;  /* 0x00000200180c7810 */ /* 0x002fc40007f3e0ff */
[----:B------:R-:W-:Y:S01]  /*1aa0*/  IADD3.X R13, RZ, R23, RZ, P0, !PT ;  /* 0x00000017ff0d7210 */ /* 0x000fe200007fe4ff */
[----:B------:R1:W-:Y:S01]  /*1ab0*/  LDGSTS.E.BYPASS.128 [R161+0x4000], [R20.64+0x100] ;  /* 0x0400010014a17fae */ /* 0x0003e2000b901c48 */
[----:B--2---:R-:W-:Y:S02]  /*1ac0*/  IADD3 R14, P0, R26, 0x200, RZ ;  /* 0x000002001a0e7810 */ /* 0x004fe40007f1e0ff */
[----:B------:R-:W-:Y:S01]  /*1ad0*/  IADD3.X R15, RZ, R25, RZ, P1, !PT ;  /* 0x00000019ff0f7210 */ /* 0x000fe20000ffe4ff */
[----:B------:R2:W-:Y:S01]  /*1ae0*/  LDGSTS.E.BYPASS.128 [R159+0x4000], [R22.64+0x100] ;  /* 0x04000100169f7fae */ /* 0x0005e2000b901c48 */
[----:B---3--:R-:W-:Y:S02]  /*1af0*/  IADD3 R16, P1, R28, 0x200, RZ ;  /* 0x000002001c107810 */ /* 0x008fe40007f3e0ff */
[----:B------:R-:W-:Y:S01]  /*1b00*/  IADD3.X R17, RZ, R27, RZ, P0, !PT ;  /* 0x0000001bff117210 */ /* 0x000fe200007fe4ff */
[----:B------:R3:W-:Y:S01]  /*1b10*/  LDGSTS.E.BYPASS.128 [R157+0x4000], [R24.64+0x100] ;  /* 0x04000100189d7fae */ /* 0x0007e2000b901c48 */
[----:B----4-:R-:W-:-:S02]  /*1b20*/  IADD3 R18, P0, R30, 0x200, RZ ;  /* 0x000002001e127810 */ /* 0x010fc40007f1e0ff */
[----:B------:R-:W-:Y:S01]  /*1b30*/  IADD3.X R19, RZ, R29, RZ, P1, !PT ;  /* 0x0000001dff137210 */ /* 0x000fe20000ffe4ff */
[----:B------:R4:W-:Y:S01]  /*1b40*/  LDGSTS.E.BYPASS.128 [R155+0x4000], [R26.64+0x100] ;  /* 0x040001001a9b7fae */ /* 0x0009e2000b901c48 */
[----:B-1----:R-:W-:Y:S02]  /*1b50*/  IADD3 R20, P1, R32, 0x200, RZ ;  /* 0x0000020020147810 */ /* 0x002fe40007f3e0ff */
[----:B------:R-:W-:Y:S01]  /*1b60*/  IADD3.X R21, RZ, R31, RZ, P0, !PT ;  /* 0x0000001fff157210 */ /* 0x000fe200007fe4ff */
[----:B------:R-:W0:Y:S01]  /*1b70*/  LDGDEPBAR ;  /* 0x00000000000079af */ /* 0x000e220000000000 */
[----:B--2---:R-:W-:Y:S02]  /*1b80*/  IADD3 R22, P0, R34, 0x200, RZ ;  /* 0x0000020022167810 */ /* 0x004fe40007f1e0ff */
[----:B------:R-:W-:Y:S01]  /*1b90*/  IADD3.X R23, RZ, R33, RZ, P1, !PT ;  /* 0x00000021ff177210 */ /* 0x000fe20000ffe4ff */
[----:B------:R1:W-:Y:S01]  /*1ba0*/  LDGSTS.E.BYPASS.128 [R169+0x10000], [R28.64+0x100] ;  /* 0x100001001ca97fae */ /* 0x0003e2000b901c48 */
[----:B---3--:R-:W-:-:S02]  /*1bb0*/  IADD3 R24, P1, R36, 0x200, RZ ;  /* 0x0000020024187810 */ /* 0x008fc40007f3e0ff */
[----:B------:R-:W-:Y:S01]  /*1bc0*/  IADD3.X R25, RZ, R35, RZ, P0, !PT ;  /* 0x00000023ff197210 */ /* 0x000fe200007fe4ff */
[----:B------:R2:W-:Y:S01]  /*1bd0*/  LDGSTS.E.BYPASS.128 [R167+0x10000], [R30.64+0x100] ;  /* 0x100001001ea77fae */ /* 0x0005e2000b901c48 */
[----:B----4-:R-:W-:Y:S02]  /*1be0*/  IADD3 R26, P0, R38, 0x200, RZ ;  /* 0x00000200261a7810 */ /* 0x010fe40007f1e0ff */
[----:B------:R-:W-:Y:S01]  /*1bf0*/  IADD3.X R27, RZ, R37, RZ, P1, !PT ;  /* 0x00000025ff1b7210 */ /* 0x000fe20000ffe4ff */
        /* <DEDUP_REMOVED lines=16> */
[----:B------:R1:W-:Y:S01]  /*1d00*/  LDGSTS.E.BYPASS.128 [R154+0x10000], [R46.64+0x100] ;  /* 0x100001002e9a7fae */ /* 0x0003e2000b901c48 */
[----:B--2---:R-:W-:Y:S02]  /*1d10*/  IADD3 R38, P0, R52, 0x200, RZ ;  /* 0x0000020034267810 */ /* 0x004fe40007f1e0ff */
[----:B------:R-:W-:Y:S01]  /*1d20*/  IADD3.X R39, RZ, R51, RZ, P1, !PT ;  /* 0x00000033ff277210 */ /* 0x000fe20000ffe4ff */
[----:B------:R2:W-:Y:S01]  /*1d30*/  LDGSTS.E.BYPASS.128 [R153+0x10000], [R48.64+0x100] ;  /* 0x1000010030997fae */ /* 0x0005e2000b901c48 */
[----:B------:R-:W-:-:S02]  /*1d40*/  IADD3 R132, P1, R54, 0x200, RZ ;  /* 0x0000020036847810 */ /* 0x000fc40007f3e0ff */
[----:B------:R-:W-:Y:S01]  /*1d50*/  IADD3.X R133, RZ, R53, RZ, P0, !PT ;  /* 0x00000035ff857210 */ /* 0x000fe200007fe4ff */
[----:B------:R3:W-:Y:S01]  /*1d60*/  LDGSTS.E.BYPASS.128 [R152+0x10000], [R50.64+0x100] ;  /* 0x1000010032987fae */ /* 0x0007e2000b901c48 */
[----:B------:R-:W-:Y:S01]  /*1d70*/  IADD3 R136, P0, R56, 0x200, RZ ;  /* 0x0000020038887810 */ /* 0x000fe20007f1e0ff */
[----:B----4-:R-:W-:Y:S01]  /*1d80*/  CS2R R44, SRZ ;  /* 0x00000000002c7805 */ /* 0x010fe2000001ff00 */
[----:B------:R-:W-:Y:S01]  /*1d90*/  IADD3.X R134, RZ, R55, RZ, P1, !PT ;  /* 0x00000037ff867210 */ /* 0x000fe20000ffe4ff */
[----:B------:R4:W-:Y:S01]  /*1da0*/  LDGSTS.E.BYPASS.128 [R151+0x10000], [R52.64+0x100] ;  /* 0x1000010034977fae */ /* 0x0009e2000b901c48 */
[----:B------:R-:W-:Y:S01]  /*1db0*/  IADD3 R138, P1, R58, 0x200, RZ ;  /* 0x000002003a8a7810 */ /* 0x000fe20007f3e0ff */
[----:B-1----:R-:W-:Y:S01]  /*1dc0*/  CS2R R46, SRZ ;  /* 0x00000000002e7805 */ /* 0x002fe2000001ff00 */
[----:B------:R-:W-:Y:S01]  /*1dd0*/  IADD3.X R135, RZ, R57, RZ, P0, !PT ;  /* 0x00000039ff877210 */ /* 0x000fe200007fe4ff */
[----:B------:R4:W-:Y:S01]  /*1de0*/  LDGSTS.E.BYPASS.128 [R150+0x10000], [R54.64+0x100] ;  /* 0x1000010036967fae */ /* 0x0009e2000b901c48 */
[----:B------:R-:W-:Y:S01]  /*1df0*/  IADD3 R140, P0, R60, 0x200, RZ ;  /* 0x000002003c8c7810 */ /* 0x000fe20007f1e0ff */
[----:B--2---:R-:W-:Y:S01]  /*1e00*/  CS2R R48, SRZ ;  /* 0x0000000000307805 */ /* 0x004fe2000001ff00 */
[----:B------:R-:W-:Y:S01]  /*1e10*/  IADD3.X R137, RZ, R59, RZ, P1, !PT ;  /* 0x0000003bff897210 */ /* 0x000fe20000ffe4ff */
[----:B------:R1:W-:Y:S01]  /*1e20*/  LDGSTS.E.BYPASS.128 [R149+0x10000], [R56.64+0x100] ;  /* 0x1000010038957fae */ /* 0x0003e2000b901c48 */
[----:B------:R-:W-:Y:S01]  /*1e30*/  IADD3.X R139, RZ, R61, RZ, P0, !PT ;  /* 0x0000003dff8b7210 */ /* 0x000fe200007fe4ff */
[----:B---3--:R-:W-:-:S02]  /*1e40*/  CS2R R50, SRZ ;  /* 0x0000000000327805 */ /* 0x008fc4000001ff00 */
[----:B------:R2:W-:Y:S04]  /*1e50*/  LDGSTS.E.BYPASS.128 [R148+0x10000], [R58.64+0x100] ;  /* 0x100001003a947fae */ /* 0x0005e8000b901c48 */
[----:B------:R4:W-:Y:S01]  /*1e60*/  LDGSTS.E.BYPASS.128 [R147+0x10000], [R60.64+0x100] ;  /* 0x100001003c937fae */ /* 0x0009e2000b901c48 */
[----:B------:R-:W-:-:S03]  /*1e70*/  UMOV UR8, 0x8000 ;  /* 0x0000800000087882 */ /* 0x000fc60000000000 */
[----:B------:R-:W0:Y:S01]  /*1e80*/  LDGDEPBAR ;  /* 0x00000000000079af */ /* 0x000e220000000000 */
[----:B-1----:R-:W-:Y:S01]  /*1e90*/  CS2R R56, SRZ ;  /* 0x0000000000387805 */ /* 0x002fe2000001ff00 */
[----:B--2---:R-:W-:Y:S01]  /*1ea0*/  CS2R R58, SRZ ;  /* 0x00000000003a7805 */ /* 0x004fe2000001ff00 */
[----:B------:R-:W-:-:S04]  /*1eb0*/  DEPBAR.LE SB0, 0x2 ;  /* 0x000080800000791a */ /* 0x000fc80000000000 */
[----:B----4-:R-:W-:Y:S06]  /*1ec0*/  BAR.SYNC 0x0 ;  /* 0x0000000000007b1d */ /* 0x010fec0000000000 */
.L_x_1:
[----:B------:R-:W-:Y:S01]  /*1ed0*/  LEA R156, R145, UR8, 0x8 ;  /* 0x00000008919c7c11 */ /* 0x000fe2000f8e40ff */
[----:B------:R-:W1:Y:S01]  /*1ee0*/  S2R R80, SR_TID.X ;  /* 0x0000000000507919 */ /* 0x000e620000002100 */
[----:B------:R-:W-:Y:S01]  /*1ef0*/  ISETP.NE.AND P1, PT, RZ, UR6, PT ;  /* 0x00000006ff007c0c */ /* 0x000fe2000bf25270 */
[----:B------:R-:W-:Y:S01]  /*1f00*/  ULDC.64 UR10, c[0x0][0x118] ;  /* 0x00004600000a7ab9 */ /* 0x000fe20000000a00 */
[----:B------:R-:W-:Y:S01]  /*1f10*/  IADD3 R144, R144, 0x1, RZ ;  /* 0x0000000190907810 */ /* 0x000fe20007ffe0ff */
[----:B------:R-:W-:Y:S04]  /*1f20*/  LDS.128 R40, [R146.X4+UR5] ;  /* 0x0000000592287984 */ /* 0x000fe80008004c00 */
[----:B------:R-:W2:Y:S04]  /*1f30*/  LDS.128 R60, [R156] ;  /* 0x000000009c3c7984 */ /* 0x000ea80000000c00 */
[----:B------:R-:W3:Y:S04]  /*1f40*/  LDS.128 R52, [R156+0x100] ;  /* 0x000100009c347984 */ /* 0x000ee80000000c00 */
[----:B------:R-:W4:Y:S04]  /*1f50*/  LDS.128 R116, [R156+0x300] ;  /* 0x000300009c747984 */ /* 0x000f280000000c00 */
[----:B------:R-:W4:Y:S04]  /*1f60*/  LDS.128 R100, [R156+0x200] ;  /* 0x000200009c647984 */ /* 0x000f280000000c00 */
[----:B------:R-:W4:Y:S01]  /*1f70*/  LDS.128 R124, [R146.X4+UR5+0x100] ;  /* 0x00010005927c7984 */ /* 0x000f220008004c00 */
[----:B-1----:R-:W-:-:S04]  /*1f80*/  SHF.L.U32 R80, R80, 0x2, RZ ;  /* 0x0000000250507819 */ /* 0x002fc800000006ff */
[----:B------:R-:W-:-:S04]  /*1f90*/  LOP3.LUT R80, R80, 0x3c, RZ, 0xc0, !PT ;  /* 0x0000003c50507812 */ /* 0x000fc800078ec0ff */
[----:B------:R-:W-:Y:S02]  /*1fa0*/  ISETP.GE.U32.AND P0, PT, R80, 0x2c, PT ;  /* 0x0000002c5000780c */ /* 0x000fe40003f06070 */
[----:B------:R-:W1:Y:S02]  /*1fb0*/  LDS.128 R80, [R146.X4+UR5+0x200] ;  /* 0x0002000592507984 */ /* 0x000e640008004c00 */
[----:B------:R-:W-:-:S04]  /*1fc0*/  SEL R158, RZ, 0x10, P0 ;  /* 0x00000010ff9e7807 */ /* 0x000fc80000000000 */
[----:B------:R-:W-:Y:S02]  /*1fd0*/  SEL R158, R158, RZ, !P1 ;  /* 0x000000ff9e9e7207 */ /* 0x000fe40004800000 */
[----:B------:R-:W-:Y:S02]  /*1fe0*/  ISETP.GE.AND P1, PT, R144, 0x2, PT ;  /* 0x000000029000780c */ /* 0x000fe40003f26270 */
[----:B------:R-:W-:Y:S01]  /*1ff0*/  ISETP.NE.U32.AND P0, PT, R158, RZ, PT ;  /* 0x000000ff9e00720c */ /* 0x000fe20003f05070 */
[C---:B--2---:R-:W-:Y:S01]  /*2000*/  FFMA R158, R40.reuse, R60, R128 ;  /* 0x0000003c289e7223 */ /* 0x044fe20000000080 */
[----:B---3--:R-:W-:-:S03]  /*2010*/  FFMA R128, R40, R52, R129 ;  /* 0x0000003428807223 */ /* 0x008fc60000000081 */
[C---:B------:R-:W-:Y:S01]  /*2020*/  FFMA R173, R41.reuse, R61, R158 ;  /* 0x0000003d29ad7223 */ /* 0x040fe2000000009e */
[C---:B----4-:R-:W-:Y:S01]  /*2030*/  FFMA R160, R40.reuse, R116, R131 ;  /* 0x0000007428a07223 */ /* 0x050fe20000000083 */
[C---:B------:R-:W-:Y:S01]  /*2040*/  FFMA R175, R41.reuse, R53, R128 ;  /* 0x0000003529af7223 */ /* 0x040fe20000000080 */
[----:B------:R-:W-:Y:S02]  /*2050*/  FFMA R40, R40, R100, R130 ;  /* 0x0000006428287223 */ /* 0x000fe40000000082 */
[C---:B------:R-:W-:Y:S01]  /*2060*/  FFMA R171, R41.reuse, R117, R160 ;  /* 0x0000007529ab7223 */ /* 0x040fe200000000a0 */
[----:B------:R-:W2:Y:S01]  /*2070*/  LDS.128 R128, [R146.X4+UR5+0x300] ;  /* 0x0003000592807984 */ /* 0x000ea20008004c00 */
[C---:B------:R-:W-:Y:S01]  /*2080*/  FFMA R158, R42.reuse, R54, R175 ;  /* 0x000000362a9e7223 */ /* 0x040fe200000000af */
[----:B------:R-:W-:Y:S01]  /*2090*/  FFMA R41, R41, R101, R40 ;  /* 0x0000006529297223 */ /* 0x000fe20000000028 */
[C---:B------:R-:W-:Y:S01]  /*20a0*/  FFMA R40, R42.reuse, R62, R173 ;  /* 0x0000003e2a287223 */ /* 0x040fe200000000ad */
[----:B------:R-:W-:Y:S01]  /*20b0*/  FFMA R160, R42, R118, R171 ;  /* 0x000000762aa07223 */ /* 0x000fe200000000ab */
[----:B------:R-:W-:Y:S01]  /*20c0*/  FFMA R110, R124, R100, R110 ;  /* 0x000000647c6e7223 */ /* 0x000fe2000000006e */
[----:B------:R-:W-:Y:S01]  /*20d0*/  FFMA R42, R42, R102, R41 ;  /* 0x000000662a2a7223 */ /* 0x000fe20000000029 */
[C---:B------:R-:W-:Y:S01]  /*20e0*/  FFMA R173, R43.reuse, R63, R40 ;  /* 0x0000003f2bad7223 */ /* 0x040fe20000000028 */
[C---:B------:R-:W-:Y:S01]  /*20f0*/  FFMA R40, R124.reuse, R116, R111 ;  /* 0x000000747c287223 */ /* 0x040fe2000000006f */
[C---:B------:R-:W-:Y:S01]  /*2100*/  FFMA R108, R124.reuse, R60, R108 ;  /* 0x0000003c7c6c7223 */ /* 0x040fe2000000006c */
[----:B------:R-:W-:Y:S01]  /*2110*/  FFMA R124, R124, R52, R109 ;  /* 0x000000347c7c7223 */ /* 0x000fe2000000006d */
[C---:B------:R-:W-:Y:S01]  /*2120*/  FFMA R175, R43.reuse, R119, R160 ;  /* 0x000000772baf7223 */ /* 0x040fe200000000a0 */
[C---:B------:R-:W-:Y:S01]  /*2130*/  FFMA R171, R43.reuse, R55, R158 ;  /* 0x000000372bab7223 */ /* 0x040fe2000000009e */
[----:B------:R-:W-:Y:S01]  /*2140*/  FFMA R177, R43, R103, R42 ;  /* 0x000000672bb17223 */ /* 0x000fe2000000002a */
[C---:B------:R-:W-:Y:S01]  /*2150*/  FFMA R109, R125.reuse, R117, R40 ;  /* 0x000000757d6d7223 */ /* 0x040fe20000000028 */
[C---:B------:R-:W-:Y:S01]  /*2160*/  FFMA R111, R125.reuse, R101, R110 ;  /* 0x000000657d6f7223 */ /* 0x040fe2000000006e */
[----:B------:R-:W3:Y:S01]  /*2170*/  LDS.128 R40, [R146.X4+UR5+0x1000] ;  /* 0x0010000592287984 */ /* 0x000ee20008004c00 */
[C---:B------:R-:W-:Y:S01]  /*2180*/  FFMA R179, R125.reuse, R61, R108 ;  /* 0x0000003d7db37223 */ /* 0x040fe2000000006c */
[----:B------:R-:W-:Y:S01]  /*2190*/  FFMA R125, R125, R53, R124 ;  /* 0x000000357d7d7223 */ /* 0x000fe2000000007c */
[----:B------:R-:W-:Y:S01]  /*21a0*/  FFMA R124, R126, R118, R109 ;  /* 0x000000767e7c7223 */ /* 0x000fe2000000006d */
[C---:B-1----:R-:W-:Y:S01]  /*21b0*/  FFMA R98, R80.reuse, R100, R98 ;  /* 0x0000006450627223 */ /* 0x042fe20000000062 */
[----:B------:R-:W-:Y:S01]  /*21c0*/  FFMA R96, R80, R60, R96 ;  /* 0x0000003c50607223 */ /* 0x000fe20000000060 */
[C---:B------:R-:W-:Y:S01]  /*21d0*/  FFMA R108, R126.reuse, R54, R125 ;  /* 0x000000367e6c7223 */ /* 0x040fe2000000007d */
[C---:B------:R-:W-:Y:S01]  /*21e0*/  FFMA R110, R126.reuse, R102, R111 ;  /* 0x000000667e6e7223 */ /* 0x040fe2000000006f */
[----:B------:R-:W-:Y:S01]  /*21f0*/  FFMA R126, R126, R62, R179 ;  /* 0x0000003e7e7e7223 */ /* 0x000fe200000000b3 */
[----:B------:R-:W-:Y:S01]  /*2200*/  FFMA R181, R81, R101, R98 ;  /* 0x0000006551b57223 */ /* 0x000fe20000000062 */
[----:B------:R-:W-:Y:S01]  /*2210*/  FFMA R109, R127, R55, R108 ;  /* 0x000000377f6d7223 */ /* 0x000fe2000000006c */
[C---:B------:R-:W-:Y:S01]  /*2220*/  FFMA R108, R80.reuse, R116, R99 ;  /* 0x00000074506c7223 */ /* 0x040fe20000000063 */
[----:B------:R-:W-:Y:S01]  /*2230*/  FFMA R80, R80, R52, R97 ;  /* 0x0000003450507223 */ /* 0x000fe20000000061 */
[----:B------:R-:W-:Y:S01]  /*2240*/  FFMA R183, R81, R61, R96 ;  /* 0x0000003d51b77223 */ /* 0x000fe20000000060 */
[----:B------:R-:W-:Y:S01]  /*2250*/  FFMA R111, R127, R103, R110 ;  /* 0x000000677f6f7223 */ /* 0x000fe2000000006e */
[C---:B------:R-:W-:Y:S01]  /*2260*/  FFMA R179, R81.reuse, R117, R108 ;  /* 0x0000007551b37223 */ /* 0x040fe2000000006c */
[----:B------:R-:W1:Y:S01]  /*2270*/  LDS.128 R96, [R146.X4+UR5+0x1100] ;  /* 0x0011000592607984 */ /* 0x000e620008004c00 */
[----:B------:R-:W-:Y:S01]  /*2280*/  FFMA R81, R81, R53, R80 ;  /* 0x0000003551517223 */ /* 0x000fe20000000050 */
[C---:B------:R-:W-:Y:S01]  /*2290*/  FFMA R108, R82.reuse, R102, R181 ;  /* 0x00000066526c7223 */ /* 0x040fe200000000b5 */
[C---:B------:R-:W-:Y:S01]  /*22a0*/  FFMA R110, R82.reuse, R118, R179 ;  /* 0x00000076526e7223 */ /* 0x040fe200000000b3 */
[----:B------:R-:W-:Y:S01]  /*22b0*/  FFMA R125, R127, R119, R124 ;  /* 0x000000777f7d7223 */ /* 0x000fe2000000007c */
[C---:B------:R-:W-:Y:S01]  /*22c0*/  FFMA R80, R82.reuse, R54, R81 ;  /* 0x0000003652507223 */ /* 0x040fe20000000051 */
[----:B------:R-:W-:Y:S01]  /*22d0*/  FFMA R82, R82, R62, R183 ;  /* 0x0000003e52527223 */ /* 0x000fe200000000b7 */
[C---:B------:R-:W-:Y:S01]  /*22e0*/  FFMA R181, R83.reuse, R103, R108 ;  /* 0x0000006753b57223 */ /* 0x040fe2000000006c */
[C---:B--2---:R-:W-:Y:S01]  /*22f0*/  FFMA R58, R128.reuse, R100, R58 ;  /* 0x00000064803a7223 */ /* 0x044fe2000000003a */
[C---:B------:R-:W-:Y:S01]  /*2300*/  FFMA R183, R83.reuse, R55, R80 ;  /* 0x0000003753b77223 */ /* 0x040fe20000000050 */
[C---:B------:R-:W-:Y:S01]  /*2310*/  FFMA R80, R128.reuse, R116, R59 ;  /* 0x0000007480507223 */ /* 0x040fe2000000003b */
[C---:B------:R-:W-:Y:S01]  /*2320*/  FFMA R56, R128.reuse, R60, R56 ;  /* 0x0000003c80387223 */ /* 0x040fe20000000038 */
[----:B------:R-:W-:Y:S01]  /*2330*/  FFMA R128, R128, R52, R57 ;  /* 0x0000003480807223 */ /* 0x000fe20000000039 */
[C---:B------:R-:W-:Y:S01]  /*2340*/  FFMA R179, R83.reuse, R119, R110 ;  /* 0x0000007753b37223 */ /* 0x040fe2000000006e */
[----:B------:R-:W-:Y:S01]  /*2350*/  FFMA R185, R83, R63, R82 ;  /* 0x0000003f53b97223 */ /* 0x000fe20000000052 */
[C---:B------:R-:W-:Y:S01]  /*2360*/  FFMA R81, R129.reuse, R117, R80 ;  /* 0x0000007581517223 */ /* 0x040fe20000000050 */
[C---:B------:R-:W-:Y:S01]  /*2370*/  FFMA R83, R129.reuse, R101, R58 ;  /* 0x0000006581537223 */ /* 0x040fe2000000003a */
[C---:B------:R-:W-:Y:S01]  /*2380*/  FFMA R187, R129.reuse, R61, R56 ;  /* 0x0000003d81bb7223 */ /* 0x040fe20000000038 */
[----:B------:R-:W-:Y:S01]  /*2390*/  FFMA R129, R129, R53, R128 ;  /* 0x0000003581817223 */ /* 0x000fe20000000080 */
[----:B------:R-:W2:Y:S01]  /*23a0*/  LDS.128 R56, [R146.X4+UR5+0x1200] ;  /* 0x0012000592387984 */ /* 0x000ea20008004c00 */
[C---:B------:R-:W-:Y:S01]  /*23b0*/  FFMA R82, R130.reuse, R102, R83 ;  /* 0x0000006682527223 */ /* 0x040fe20000000053 */
[C---:B------:R-:W-:Y:S01]  /*23c0*/  FFMA R108, R130.reuse, R118, R81 ;  /* 0x00000076826c7223 */ /* 0x040fe20000000051 */
[C---:B------:R-:W-:Y:S01]  /*23d0*/  FFMA R80, R130.reuse, R54, R129 ;  /* 0x0000003682507223 */ /* 0x040fe20000000081 */
[----:B------:R-:W-:Y:S01]  /*23e0*/  FFMA R130, R130, R62, R187 ;  /* 0x0000003e82827223 */ /* 0x000fe200000000bb */
[C---:B---3--:R-:W-:Y:S01]  /*23f0*/  FFMA R94, R40.reuse, R100, R94 ;  /* 0x00000064285e7223 */ /* 0x048fe2000000005e */
[C---:B------:R-:W-:Y:S01]  /*2400*/  FFMA R92, R40.reuse, R60, R92 ;  /* 0x0000003c285c7223 */ /* 0x040fe2000000005c */
[C---:B------:R-:W-:Y:S01]  /*2410*/  FFMA R129, R131.reuse, R55, R80 ;  /* 0x0000003783817223 */ /* 0x040fe20000000050 */
[C---:B------:R-:W-:Y:S01]  /*2420*/  FFMA R80, R40.reuse, R116, R95 ;  /* 0x0000007428507223 */ /* 0x040fe2000000005f */
[----:B------:R-:W-:Y:S01]  /*2430*/  FFMA R40, R40, R52, R93 ;  /* 0x0000003428287223 */ /* 0x000fe2000000005d */
[----:B------:R-:W-:Y:S01]  /*2440*/  FFMA R189, R131, R103, R82 ;  /* 0x0000006783bd7223 */ /* 0x000fe20000000052 */
[C---:B------:R-:W-:Y:S01]  /*2450*/  FFMA R95, R41.reuse, R101, R94 ;  /* 0x00000065295f7223 */ /* 0x040fe2000000005e */
[C---:B------:R-:W-:Y:S01]  /*2460*/  FFMA R93, R41.reuse, R117, R80 ;  /* 0x00000075295d7223 */ /* 0x040fe20000000050 */
[C---:B------:R-:W-:Y:S01]  /*2470*/  FFMA R191, R41.reuse, R61, R92 ;  /* 0x0000003d29bf7223 */ /* 0x040fe2000000005c */
[----:B------:R-:W3:Y:S01]  /*2480*/  LDS.128 R80, [R146.X4+UR5+0x1300] ;  /* 0x0013000592507984 */ /* 0x000ee20008004c00 */
[----:B------:R-:W-:Y:S01]  /*2490*/  FFMA R41, R41, R53, R40 ;  /* 0x0000003529297223 */ /* 0x000fe20000000028 */
[C---:B------:R-:W-:Y:S01]  /*24a0*/  FFMA R92, R42.reuse, R102, R95 ;  /* 0x000000662a5c7223 */ /* 0x040fe2000000005f */
[C---:B------:R-:W-:Y:S01]  /*24b0*/  FFMA R94, R42.reuse, R118, R93 ;  /* 0x000000762a5e7223 */ /* 0x040fe2000000005d */
[----:B------:R-:W-:Y:S01]  /*24c0*/  FFMA R187, R131, R119, R108 ;  /* 0x0000007783bb7223 */ /* 0x000fe2000000006c */
[C---:B------:R-:W-:Y:S01]  /*24d0*/  FFMA R40, R42.reuse, R54, R41 ;  /* 0x000000362a287223 */ /* 0x040fe20000000029 */
[----:B------:R-:W-:Y:S01]  /*24e0*/  FFMA R42, R42, R62, R191 ;  /* 0x0000003e2a2a7223 */ /* 0x000fe200000000bf */
[C---:B-1----:R-:W-:Y:S01]  /*24f0*/  FFMA R106, R96.reuse, R100, R106 ;  /* 0x00000064606a7223 */ /* 0x042fe2000000006a */
        /* <DEDUP_REMOVED lines=9> */
[C---:B------:R-:W-:Y:S01]  /*2590*/  FFMA R105, R97.reuse, R61, R104 ;  /* 0x0000003d61697223 */ /* 0x040fe20000000068 */
[----:B------:R-:W1:Y:S01]  /*25a0*/  LDS.128 R40, [R146.X4+UR5+0x2000] ;  /* 0x0020000592287984 */ /* 0x000e620008004c00 */
[----:B------:R-:W-:Y:S01]  /*25b0*/  FFMA R97, R97, R53, R96 ;  /* 0x0000003561617223 */ /* 0x000fe20000000060 */
[C---:B------:R-:W-:Y:S01]  /*25c0*/  FFMA R94, R98.reuse, R102, R95 ;  /* 0x00000066625e7223 */ /* 0x040fe2000000005f */
[C---:B------:R-:W-:Y:S01]  /*25d0*/  FFMA R96, R98.reuse, R118, R93 ;  /* 0x0000007662607223 */ /* 0x040fe2000000005d */
[----:B------:R-:W-:Y:S01]  /*25e0*/  FFMA R127, R127, R63, R126 ;  /* 0x0000003f7f7f7223 */ /* 0x000fe2000000007e */
[C---:B------:R-:W-:Y:S01]  /*25f0*/  FFMA R92, R98.reuse, R54, R97 ;  /* 0x00000036625c7223 */ /* 0x040fe20000000061 */
[C---:B------:R-:W-:Y:S01]  /*2600*/  FFMA R97, R99.reuse, R103, R94 ;  /* 0x0000006763617223 */ /* 0x040fe2000000005e */
[----:B------:R-:W-:Y:S01]  /*2610*/  FFMA R98, R98, R62, R105 ;  /* 0x0000003e62627223 */ /* 0x000fe20000000069 */
[C---:B--2---:R-:W-:Y:S01]  /*2620*/  FFMA R114, R56.reuse, R100, R114 ;  /* 0x0000006438727223 */ /* 0x044fe20000000072 */
[----:B------:R-:W-:Y:S01]  /*2630*/  FFMA R107, R99, R55, R92 ;  /* 0x00000037636b7223 */ /* 0x000fe2000000005c */
[C---:B------:R-:W-:Y:S01]  /*2640*/  FFMA R92, R56.reuse, R116, R115 ;  /* 0x00000074385c7223 */ /* 0x040fe20000000073 */
        /* <DEDUP_REMOVED lines=8> */
[----:B------:R-:W-:Y:S01]  /*26d0*/  FFMA R99, R99, R63, R98 ;  /* 0x0000003f63637223 */ /* 0x000fe20000000062 */
[C---:B------:R-:W-:Y:S01]  /*26e0*/  FFMA R56, R58.reuse, R54, R57 ;  /* 0x000000363a387223 */ /* 0x040fe20000000039 */
[C---:B------:R-:W-:Y:S01]  /*26f0*/  FFMA R96, R58.reuse, R102, R115 ;  /* 0x000000663a607223 */ /* 0x040fe20000000073 */
[C---:B------:R-:W-:Y:S01]  /*2700*/  FFMA R98, R58.reuse, R118, R113 ;  /* 0x000000763a627223 */ /* 0x040fe20000000071 */
[----:B------:R-:W-:Y:S01]  /*2710*/  FFMA R58, R58, R62, R199 ;  /* 0x0000003e3a3a7223 */ /* 0x000fe200000000c7 */
[C---:B------:R-:W-:Y:S01]  /*2720*/  FFMA R115, R59.reuse, R55, R56 ;  /* 0x000000373b737223 */ /* 0x040fe20000000038 */
[C---:B---3--:R-:W-:Y:S01]  /*2730*/  FFMA R56, R80.reuse, R116, R87 ;  /* 0x0000007450387223 */ /* 0x048fe20000000057 */
        /* <DEDUP_REMOVED lines=30> */
[----:B------:R-:W-:Y:S01]  /*2920*/  FFMA R82, R42, R118, R81 ;  /* 0x000000762a527223 */ /* 0x000fe20000000051 */
[----:B--2---:R-:W-:Y:S01]  /*2930*/  FFMA R66, R92, R100, R66 ;  /* 0x000000645c427223 */ /* 0x004fe20000000042 */
[C---:B------:R-:W-:Y:S01]  /*2940*/  FFMA R40, R42.reuse, R54, R41 ;  /* 0x000000362a287223 */ /* 0x040fe20000000029 */
[----:B------:R-:W-:Y:S01]  /*2950*/  FFMA R42, R42, R62, R85 ;  /* 0x0000003e2a2a7223 */ /* 0x000fe20000000055 */
[C---:B------:R-:W-:Y:S01]  /*2960*/  FFMA R64, R92.reuse, R60, R64 ;  /* 0x0000003c5c407223 */ /* 0x040fe20000000040 */
[C---:B------:R-:W-:Y:S01]  /*2970*/  FFMA R215, R43.reuse, R103, R80 ;  /* 0x000000672bd77223 */ /* 0x040fe20000000050 */
[----:B------:R-:W-:Y:S01]  /*2980*/  FFMA R211, R43, R55, R40 ;  /* 0x000000372bd37223 */ /* 0x000fe20000000028 */
[C---:B------:R-:W-:Y:S01]  /*2990*/  FFMA R40, R92.reuse, R116, R67 ;  /* 0x000000745c287223 */ /* 0x040fe20000000043 */
[----:B------:R-:W-:Y:S01]  /*29a0*/  FFMA R92, R92, R52, R65 ;  /* 0x000000345c5c7223 */ /* 0x000fe20000000041 */
[C---:B------:R-:W-:Y:S01]  /*29b0*/  FFMA R67, R93.reuse, R101, R66 ;  /* 0x000000655d437223 */ /* 0x040fe20000000042 */
[C---:B------:R-:W-:Y:S01]  /*29c0*/  FFMA R81, R93.reuse, R61, R64 ;  /* 0x0000003d5d517223 */ /* 0x040fe20000000040 */
[----:B------:R-:W-:Y:S01]  /*29d0*/  FFMA R65, R93, R117, R40 ;  /* 0x000000755d417223 */ /* 0x000fe20000000028 */
[C---:B------:R-:W-:Y:S01]  /*29e0*/  FFMA R213, R43.reuse, R119, R82 ;  /* 0x000000772bd57223 */ /* 0x040fe20000000052 */
[----:B------:R-:W-:Y:S01]  /*29f0*/  FFMA R217, R43, R63, R42 ;  /* 0x0000003f2bd97223 */ /* 0x000fe2000000002a */
[----:B------:R-:W-:Y:S01]  /*2a00*/  FFMA R93, R93, R53, R92 ;  /* 0x000000355d5d7223 */ /* 0x000fe2000000005c */
[----:B------:R-:W2:Y:S01]  /*2a10*/  LDS.128 R40, [R146.X4+UR5+0x3000] ;  /* 0x0030000592287984 */ /* 0x000ea20008004c00 */
[C---:B------:R-:W-:Y:S01]  /*2a20*/  FFMA R66, R94.reuse, R102, R67 ;  /* 0x000000665e427223 */ /* 0x040fe20000000043 */
[C---:B------:R-:W-:Y:S01]  /*2a30*/  FFMA R80, R94.reuse, R118, R65 ;  /* 0x000000765e507223 */ /* 0x040fe20000000041 */
[----:B------:R-:W-:Y:S01]  /*2a40*/  FFMA R64, R94, R54, R93 ;  /* 0x000000365e407223 */ /* 0x000fe2000000005d */
[C---:B---3--:R-:W-:Y:S01]  /*2a50*/  FFMA R90, R56.reuse, R100, R90 ;  /* 0x00000064385a7223 */ /* 0x048fe2000000005a */
[----:B------:R-:W-:Y:S01]  /*2a60*/  FFMA R88, R56, R60, R88 ;  /* 0x0000003c38587223 */ /* 0x000fe20000000058 */
[----:B------:R-:W-:Y:S01]  /*2a70*/  FFMA R94, R94, R62, R81 ;  /* 0x0000003e5e5e7223 */ /* 0x000fe20000000051 */
[C---:B------:R-:W-:Y:S01]  /*2a80*/  FFMA R93, R95.reuse, R55, R64 ;  /* 0x000000375f5d7223 */ /* 0x040fe20000000040 */
[C---:B------:R-:W-:Y:S01]  /*2a90*/  FFMA R64, R56.reuse, R116, R91 ;  /* 0x0000007438407223 */ /* 0x040fe2000000005b */
[----:B------:R-:W-:Y:S01]  /*2aa0*/  FFMA R56, R56, R52, R89 ;  /* 0x0000003438387223 */ /* 0x000fe20000000059 */
[----:B------:R-:W-:Y:S01]  /*2ab0*/  FFMA R219, R95, R103, R66 ;  /* 0x000000675fdb7223 */ /* 0x000fe20000000042 */
[C---:B------:R-:W-:Y:S01]  /*2ac0*/  FFMA R83, R57.reuse, R101, R90 ;  /* 0x0000006539537223 */ /* 0x040fe2000000005a */
[C---:B------:R-:W-:Y:S01]  /*2ad0*/  FFMA R81, R57.reuse, R117, R64 ;  /* 0x0000007539517223 */ /* 0x040fe20000000040 */
[C---:B------:R-:W-:Y:S01]  /*2ae0*/  FFMA R85, R57.reuse, R61, R88 ;  /* 0x0000003d39557223 */ /* 0x040fe20000000058 */
[----:B------:R-:W-:Y:S01]  /*2af0*/  FFMA R57, R57, R53, R56 ;  /* 0x0000003539397223 */ /* 0x000fe20000000038 */
[----:B------:R-:W3:Y:S01]  /*2b00*/  LDS.128 R64, [R146.X4+UR5+0x3100] ;  /* 0x0031000592407984 */ /* 0x000ee20008004c00 */
[----:B------:R-:W-:Y:S01]  /*2b10*/  FFMA R221, R95, R119, R80 ;  /* 0x000000775fdd7223 */ /* 0x000fe20000000050 */
[C---:B------:R-:W-:Y:S01]  /*2b20*/  FFMA R80, R58.reuse, R102, R83 ;  /* 0x000000663a507223 */ /* 0x040fe20000000053 */
[C---:B------:R-:W-:Y:S01]  /*2b30*/  FFMA R82, R58.reuse, R118, R81 ;  /* 0x000000763a527223 */ /* 0x040fe20000000051 */
[C---:B------:R-:W-:Y:S01]  /*2b40*/  FFMA R56, R58.reuse, R54, R57 ;  /* 0x000000363a387223 */ /* 0x040fe20000000039 */
[----:B------:R-:W-:Y:S01]  /*2b50*/  FFMA R58, R58, R62, R85 ;  /* 0x0000003e3a3a7223 */ /* 0x000fe20000000055 */
[C---:B------:R-:W-:Y:S01]  /*2b60*/  FFMA R223, R59.reuse, R103, R80 ;  /* 0x000000673bdf7223 */ /* 0x040fe20000000050 */
[C---:B-1----:R-:W-:Y:S01]  /*2b70*/  FFMA R122, R72.reuse, R100, R122 ;  /* 0x00000064487a7223 */ /* 0x042fe2000000007a */
[C---:B------:R-:W-:Y:S01]  /*2b80*/  FFMA R89, R59.reuse, R55, R56 ;  /* 0x000000373b597223 */ /* 0x040fe20000000038 */
        /* <DEDUP_REMOVED lines=31> */
[C---:B---3--:R-:W-:Y:S01]  /*2d80*/  FFMA R40, R64.reuse, R52, R45 ;  /* 0x0000003440287223 */ /* 0x048fe2000000002d */
        /* <DEDUP_REMOVED lines=8> */
[----:B------:R-:W-:Y:S01]  /*2e10*/  FFMA R41, R65, R117, R42 ;  /* 0x0000007541297223 */ /* 0x000fe2000000002a */
[----:B------:R-:W-:Y:S01]  /*2e20*/  FFMA R231, R75, R103, R82 ;  /* 0x000000674be77223 */ /* 0x000fe20000000052 */
[----:B------:R-:W-:Y:S01]  /*2e30*/  FFMA R65, R65, R101, R46 ;  /* 0x0000006541417223 */ /* 0x000fe2000000002e */
[C---:B------:R-:W-:Y:S01]  /*2e40*/  FFMA R88, R66.reuse, R54, R43 ;  /* 0x0000003642587223 */ /* 0x040fe2000000002b */
[C---:B------:R-:W-:Y:S01]  /*2e50*/  FFMA R64, R66.reuse, R62, R45 ;  /* 0x0000003e42407223 */ /* 0x040fe2000000002d */
[C---:B------:R-:W-:Y:S01]  /*2e60*/  FFMA R90, R66.reuse, R118, R41 ;  /* 0x00000076425a7223 */ /* 0x040fe20000000029 */
[----:B------:R-:W-:Y:S01]  /*2e70*/  LDS.128 R44, [R156+0x10] ;  /* 0x000010009c2c7984 */ /* 0x000fe20000000c00 */
[----:B------:R-:W-:Y:S01]  /*2e80*/  FFMA R66, R66, R102, R65 ;  /* 0x0000006642427223 */ /* 0x000fe20000000041 */
[C---:B------:R-:W-:Y:S01]  /*2e90*/  FFMA R249, R67.reuse, R63, R64 ;  /* 0x0000003f43f97223 */ /* 0x040fe20000000040 */
[C---:B------:R-:W-:Y:S01]  /*2ea0*/  FFMA R251, R67.reuse, R119, R90 ;  /* 0x0000007743fb7223 */ /* 0x040fe2000000005a */
[----:B------:R-:W3:Y:S01]  /*2eb0*/  LDS.128 R40, [R146.X4+UR5+0x10] ;  /* 0x0000100592287984 */ /* 0x000ee20008004c00 */
[C---:B------:R-:W-:Y:S01]  /*2ec0*/  FFMA R247, R67.reuse, R103, R66 ;  /* 0x0000006743f77223 */ /* 0x040fe20000000042 */
[C---:B-1----:R-:W-:Y:S01]  /*2ed0*/  FFMA R66, R56.reuse, R116, R71 ;  /* 0x0000007438427223 */ /* 0x042fe20000000047 */
[C---:B------:R-:W-:Y:S01]  /*2ee0*/  FFMA R64, R56.reuse, R52, R69 ;  /* 0x0000003438407223 */ /* 0x040fe20000000045 */
[----:B------:R-:W1:Y:S01]  /*2ef0*/  LDS.128 R80, [R156+0x110] ;  /* 0x000110009c507984 */ /* 0x000e620000000c00 */
[----:B------:R-:W-:Y:S01]  /*2f00*/  FFMA R88, R67, R55, R88 ;  /* 0x0000003743587223 */ /* 0x000fe20000000058 */
[C---:B------:R-:W-:Y:S01]  /*2f10*/  FFMA R70, R56.reuse, R100, R70 ;  /* 0x0000006438467223 */ /* 0x040fe20000000046 */
[C---:B------:R-:W-:Y:S01]  /*2f20*/  FFMA R71, R57.reuse, R117, R66 ;  /* 0x0000007539477223 */ /* 0x040fe20000000042 */
[----:B------:R-:W4:Y:S01]  /*2f30*/  LDS.128 R72, [R156+0x310] ;  /* 0x000310009c487984 */ /* 0x000f220000000c00 */
[C---:B------:R-:W-:Y:S01]  /*2f40*/  FFMA R121, R57.reuse, R53, R64 ;  /* 0x0000003539797223 */ /* 0x040fe20000000040 */
[----:B------:R-:W-:Y:S01]  /*2f50*/  FFMA R56, R56, R60, R68 ;  /* 0x0000003c38387223 */ /* 0x000fe20000000044 */
[C---:B------:R-:W-:Y:S01]  /*2f60*/  FFMA R69, R57.reuse, R101, R70 ;  /* 0x0000006539457223 */ /* 0x040fe20000000046 */
[----:B------:R-:W4:Y:S01]  /*2f70*/  LDS.128 R84, [R156+0x210] ;  /* 0x000210009c547984 */ /* 0x000f220000000c00 */
[C---:B------:R-:W-:Y:S01]  /*2f80*/  FFMA R68, R58.reuse, R118, R71 ;  /* 0x000000763a447223 */ /* 0x040fe20000000047 */
[----:B------:R-:W-:Y:S01]  /*2f90*/  FFMA R57, R57, R61, R56 ;  /* 0x0000003d39397223 */ /* 0x000fe20000000038 */
[C---:B------:R-:W-:Y:S01]  /*2fa0*/  FFMA R70, R58.reuse, R102, R69 ;  /* 0x000000663a467223 */ /* 0x040fe20000000045 */
[----:B------:R-:W4:Y:S01]  /*2fb0*/  LDS.128 R64, [R146.X4+UR5+0x110] ;  /* 0x0001100592407984 */ /* 0x000f220008004c00 */
[----:B------:R-:W-:Y:S01]  /*2fc0*/  FFMA R95, R95, R63, R94 ;  /* 0x0000003f5f5f7223 */ /* 0x000fe2000000005e */
[C---:B------:R-:W-:Y:S01]  /*2fd0*/  FFMA R56, R58.reuse, R62, R57 ;  /* 0x0000003e3a387223 */ /* 0x040fe20000000039 */
[----:B------:R-:W-:Y:S01]  /*2fe0*/  FFMA R58, R58, R54, R121 ;  /* 0x000000363a3a7223 */ /* 0x000fe20000000079 */
[C---:B--2---:R-:W-:Y:S01]  /*2ff0*/  FFMA R60, R48.reuse, R60, R76 ;  /* 0x0000003c303c7223 */ /* 0x044fe2000000004c */
        /* <DEDUP_REMOVED lines=20> */
[C---:B---3--:R-:W-:Y:S01]  /*3140*/  FFMA R50, R40.reuse, R44, R173 ;  /* 0x0000002c28327223 */ /* 0x048fe200000000ad */
[----:B------:R-:W-:Y:S01]  /*3150*/  LDS.128 R76, [R146.X4+UR5+0x3110] ;  /* 0x00311005924c7984 */ /* 0x000fe20008004c00 */
[----:B-1----:R-:W-:-:S02]  /*3160*/  FFMA R48, R40, R80, R171 ;  /* 0x0000005028307223 */ /* 0x002fc400000000ab */
[C---:B------:R-:W-:Y:S01]  /*3170*/  FFMA R55, R41.reuse, R45, R50 ;  /* 0x0000002d29377223 */ /* 0x040fe20000000032 */
[----:B------:R-:W-:Y:S01]  /*3180*/  LDS.128 R68, [R146.X4+UR5+0x3310] ;  /* 0x0033100592447984 */ /* 0x000fe20008004c00 */
[C---:B----4-:R-:W-:Y:S01]  /*3190*/  FFMA R52, R40.reuse, R72, R175 ;  /* 0x0000004828347223 */ /* 0x050fe200000000af */
[C---:B------:R-:W-:Y:S02]  /*31a0*/  FFMA R61, R41.reuse, R81, R48 ;  /* 0x00000051293d7223 */ /* 0x040fe40000000030 */
[----:B------:R-:W1:Y:S01]  /*31b0*/  LDS.128 R48, [R146.X4+UR5+0x310] ;  /* 0x0003100592307984 */ /* 0x000e620008004c00 */
[----:B------:R-:W-:Y:S01]  /*31c0*/  FFMA R40, R40, R84, R177 ;  /* 0x0000005428287223 */ /* 0x000fe200000000b1 */
[C---:B------:R-:W-:Y:S01]  /*31d0*/  FFMA R53, R41.reuse, R73, R52 ;  /* 0x0000004929357223 */ /* 0x040fe20000000034 */
[C---:B------:R-:W-:Y:S02]  /*31e0*/  FFMA R52, R42.reuse, R82, R61 ;  /* 0x000000522a347223 */ /* 0x040fe4000000003d */
        /* <DEDUP_REMOVED lines=17> */
[C---:B------:R-:W-:Y:S01]  /*3300*/  FFMA R54, R66.reuse, R86, R55 ;  /* 0x0000005642367223 */ /* 0x040fe20000000037 */
[C---:B------:R-:W-:Y:S01]  /*3310*/  FFMA R60, R66.reuse, R74, R53 ;  /* 0x0000004a423c7223 */ /* 0x040fe20000000035 */
[C---:B------:R-:W-:Y:S01]  /*3320*/  FFMA R52, R66.reuse, R82, R65 ;  /* 0x0000005242347223 */ /* 0x040fe20000000041 */
[----:B------:R-:W-:Y:S01]  /*3330*/  FFMA R66, R66, R46, R61 ;  /* 0x0000002e42427223 */ /* 0x000fe2000000003d */
[C---:B------:R-:W-:Y:S01]  /*3340*/  FFMA R111, R67.reuse, R87, R54 ;  /* 0x00000057436f7223 */ /* 0x040fe20000000036 */
        /* <DEDUP_REMOVED lines=27> */
[----:B------:R-:W1:Y:S01]  /*3500*/  LDS.128 R56, [R146.X4+UR5+0x1210] ;  /* 0x0012100592387984 */ /* 0x000e620008004c00 */
        /* <DEDUP_REMOVED lines=9> */
[C---:B------:R-:W-:Y:S01]  /*35a0*/  FFMA R60, R40.reuse, R84, R193 ;  /* 0x00000054283c7223 */ /* 0x040fe200000000c1 */
[C---:B------:R-:W-:Y:S01]  /*35b0*/  FFMA R48, R40.reuse, R44, R197 ;  /* 0x0000002c28307223 */ /* 0x040fe200000000c5 */
        /* <DEDUP_REMOVED lines=11> */
[C---:B--2---:R-:W-:Y:S01]  /*3670*/  FFMA R60, R52.reuse, R84, R97 ;  /* 0x00000054343c7223 */ /* 0x044fe20000000061 */
[C---:B------:R-:W-:Y:S01]  /*3680*/  FFMA R193, R43.reuse, R83, R40 ;  /* 0x000000532bc17223 */ /* 0x040fe20000000028 */
[----:B------:R-:W-:Y:S01]  /*3690*/  FFMA R197, R43, R47, R42 ;  /* 0x0000002f2bc57223 */ /* 0x000fe2000000002a */
[C---:B------:R-:W-:Y:S01]  /*36a0*/  FFMA R42, R52.reuse, R72, R105 ;  /* 0x00000048342a7223 */ /* 0x040fe20000000069 */
[C---:B------:R-:W-:Y:S01]  /*36b0*/  FFMA R40, R52.reuse, R44, R99 ;  /* 0x0000002c34287223 */ /* 0x040fe20000000063 */
[----:B------:R-:W-:Y:S01]  /*36c0*/  FFMA R52, R52, R80, R107 ;  /* 0x0000005034347223 */ /* 0x000fe2000000006b */
[C---:B------:R-:W-:Y:S01]  /*36d0*/  FFMA R63, R53.reuse, R85, R60 ;  /* 0x00000055353f7223 */ /* 0x040fe2000000003c */
[C---:B------:R-:W-:Y:S01]  /*36e0*/  FFMA R61, R53.reuse, R73, R42 ;  /* 0x00000049353d7223 */ /* 0x040fe2000000002a */
[----:B------:R-:W-:Y:S01]  /*36f0*/  FFMA R65, R53, R45, R40 ;  /* 0x0000002d35417223 */ /* 0x000fe20000000028 */
[----:B------:R-:W-:Y:S01]  /*3700*/  FFMA R191, R43, R75, R62 ;  /* 0x0000004b2bbf7223 */ /* 0x000fe2000000003e */
        /* <DEDUP_REMOVED lines=24> */
[C---:B---3--:R-:W-:Y:S01]  /*3890*/  FFMA R60, R48.reuse, R84, R203 ;  /* 0x00000054303c7223 */ /* 0x048fe200000000cb */
        /* <DEDUP_REMOVED lines=9> */
[----:B------:R-:W-:Y:S01]  /*3930*/  FFMA R199, R59, R75, R62 ;  /* 0x0000004b3bc77223 */ /* 0x000fe2000000003e */
[C---:B------:R-:W-:Y:S01]  /*3940*/  FFMA R60, R50.reuse, R86, R63 ;  /* 0x00000056323c7223 */ /* 0x040fe2000000003f */
[----:B------:R-:W3:Y:S01]  /*3950*/  LDS.128 R56, [R146.X4+UR5+0x2210] ;  /* 0x0022100592387984 */ /* 0x000ee20008004c00 */
        /* <DEDUP_REMOVED lines=16> */
[----:B------:R-:W2:Y:S01]  /*3a60*/  LDS.128 R48, [R146.X4+UR5+0x2310] ;  /* 0x0023100592307984 */ /* 0x000ea20008004c00 */
        /* <DEDUP_REMOVED lines=35> */
[----:B------:R-:W3:Y:S01]  /*3ca0*/  LDS.128 R64, [R146.X4+UR5+0x3210] ;  /* 0x0032100592407984 */ /* 0x000ee20008004c00 */
        /* <DEDUP_REMOVED lines=18> */
[C---:B-1----:R-:W-:Y:S01]  /*3dd0*/  FFMA R48, R40.reuse, R80, R245 ;  /* 0x0000005028307223 */ /* 0x042fe200000000f5 */
        /* <DEDUP_REMOVED lines=29> */
[----:B------:R-:W-:Y:S01]  /*3fb0*/  LDS.128 R60, [R146.X4+UR5+0x20] ;  /* 0x00002005923c7984 */ /* 0x000fe20008004c00 */
[-C--:B------:R-:W-:Y:S01]  /*3fc0*/  FFMA R227, R59, R47.reuse, R58 ;  /* 0x0000002f3be37223 */ /* 0x080fe2000000003a */
[----:B------:R-:W-:Y:S01]  /*3fd0*/  FFMA R78, R78, R86, R77 ;  /* 0x000000564e4e7223 */ /* 0x000fe2000000004d */
[C---:B------:R-:W-:Y:S01]  /*3fe0*/  FFMA R247, R79.reuse, R47, R76 ;  /* 0x0000002f4ff77223 */ /* 0x040fe2000000004c */
[----:B------:R-:W1:Y:S01]  /*3ff0*/  LDS.128 R40, [R156+0x20] ;  /* 0x000020009c287984 */ /* 0x000e620000000c00 */
[C---:B---3--:R-:W-:Y:S01]  /*4000*/  FFMA R76, R64.reuse, R80, R229 ;  /* 0x00000050404c7223 */ /* 0x048fe200000000e5 */
[C---:B------:R-:W-:Y:S01]  /*4010*/  FFMA R249, R79.reuse, R87, R78 ;  /* 0x000000574ff97223 */ /* 0x040fe2000000004e */
[C---:B------:R-:W-:Y:S01]  /*4020*/  FFMA R78, R64.reuse, R84, R123 ;  /* 0x00000054404e7223 */ /* 0x040fe2000000007b */
[----:B------:R-:W2:Y:S01]  /*4030*/  LDS.128 R48, [R156+0x120] ;  /* 0x000120009c307984 */ /* 0x000ea20000000c00 */
[C---:B------:R-:W-:Y:S01]  /*4040*/  FFMA R251, R79.reuse, R75, R90 ;  /* 0x0000004b4ffb7223 */ /* 0x040fe2000000005a */
[C---:B------:R-:W-:Y:S01]  /*4050*/  FFMA R90, R64.reuse, R72, R121 ;  /* 0x00000048405a7223 */ /* 0x040fe20000000079 */
[----:B------:R-:W-:Y:S01]  /*4060*/  FFMA R64, R64, R44, R225 ;  /* 0x0000002c40407223 */ /* 0x000fe200000000e1 */
[----:B------:R-:W3:Y:S01]  /*4070*/  LDS.128 R52, [R156+0x320] ;  /* 0x000320009c347984 */ /* 0x000ee20000000c00 */
[----:B------:R-:W-:Y:S01]  /*4080*/  FFMA R88, R79, R83, R88 ;  /* 0x000000534f587223 */ /* 0x000fe20000000058 */
[C---:B------:R-:W-:Y:S01]  /*4090*/  FFMA R121, R65.reuse, R85, R78 ;  /* 0x0000005541797223 */ /* 0x040fe2000000004e */
[C---:B------:R-:W-:Y:S01]  /*40a0*/  FFMA R225, R65.reuse, R81, R76 ;  /* 0x0000005141e17223 */ /* 0x040fe2000000004c */
[----:B------:R-:W4:Y:S01]  /*40b0*/  LDS.128 R56, [R156+0x220] ;  /* 0x000220009c387984 */ /* 0x000f220000000c00 */
[C---:B------:R-:W-:Y:S01]  /*40c0*/  FFMA R123, R65.reuse, R73, R90 ;  /* 0x00000049417b7223 */ /* 0x040fe2000000005a */
[----:B------:R-:W-:Y:S01]  /*40d0*/  FFMA R65, R65, R45, R64 ;  /* 0x0000002d41417223 */ /* 0x000fe20000000040 */
[C---:B------:R-:W-:Y:S01]  /*40e0*/  FFMA R92, R66.reuse, R86, R121 ;  /* 0x00000056425c7223 */ /* 0x040fe20000000079 */
[----:B------:R-:W4:Y:S01]  /*40f0*/  LDS.128 R76, [R146.X4+UR5+0x120] ;  /* 0x00012005924c7984 */ /* 0x000f220008004c00 */
[C---:B------:R-:W-:Y:S01]  /*4100*/  FFMA R90, R66.reuse, R74, R123 ;  /* 0x0000004a425a7223 */ /* 0x040fe2000000007b */
[C---:B------:R-:W-:Y:S01]  /*4110*/  FFMA R64, R66.reuse, R46, R65 ;  /* 0x0000002e42407223 */ /* 0x040fe20000000041 */
[----:B------:R-:W-:Y:S01]  /*4120*/  FFMA R66, R66, R82, R225 ;  /* 0x0000005242427223 */ /* 0x000fe200000000e1 */
[C---:B------:R-:W-:Y:S01]  /*4130*/  FFMA R44, R68.reuse, R44, R101 ;  /* 0x0000002c442c7223 */ /* 0x040fe20000000065 */
[C---:B------:R-:W-:Y:S01]  /*4140*/  FFMA R121, R67.reuse, R75, R90 ;  /* 0x0000004b43797223 */ /* 0x040fe2000000005a */
[C---:B------:R-:W-:Y:S01]  /*4150*/  FFMA R123, R67.reuse, R87, R92 ;  /* 0x00000057437b7223 */ /* 0x040fe2000000005c */
[C---:B------:R-:W-:Y:S01]  /*4160*/  FFMA R225, R67.reuse, R47, R64 ;  /* 0x0000002f43e17223 */ /* 0x040fe20000000040 */
[----:B------:R-:W-:Y:S01]  /*4170*/  FFMA R229, R67, R83, R66 ;  /* 0x0000005343e57223 */ /* 0x000fe20000000042 */
[C---:B------:R-:W-:Y:S01]  /*4180*/  FFMA R72, R68.reuse, R72, R119 ;  /* 0x0000004844487223 */ /* 0x040fe20000000077 */
[C---:B------:R-:W-:Y:S01]  /*4190*/  FFMA R84, R68.reuse, R84, R103 ;  /* 0x0000005444547223 */ /* 0x040fe20000000067 */
[C---:B------:R-:W-:Y:S01]  /*41a0*/  FFMA R45, R69.reuse, R45, R44 ;  /* 0x0000002d452d7223 */ /* 0x040fe2000000002c */
[----:B------:R-:W4:Y:S01]  /*41b0*/  LDS.128 R64, [R146.X4+UR5+0x220] ;  /* 0x0002200592407984 */ /* 0x000f220008004c00 */
        /* <DEDUP_REMOVED lines=12> */
[----:B------:R-:W-:Y:S01]  /*4280*/  FFMA R119, R71, R83, R70 ;  /* 0x0000005347777223 */ /* 0x000fe20000000046 */
[----:B------:R-:W-:Y:S01]  /*4290*/  LDS.128 R84, [R146.X4+UR5+0x3120] ;  /* 0x0031200592547984 */ /* 0x000fe20008004c00 */
[----:B--2---:R-:W-:Y:S01]  /*42a0*/  FFMA R44, R60, R48, R173 ;  /* 0x000000303c2c7223 */ /* 0x004fe200000000ad */
[----:B------:R-:W-:-:S02]  /*42b0*/  FFMA R71, R61, R41, R46 ;  /* 0x000000293d477223 */ /* 0x000fc4000000002e */
[----:B------:R-:W-:Y:S01]  /*42c0*/  LDS.128 R80, [R146.X4+UR5+0x3320] ;  /* 0x0033200592507984 */ /* 0x000fe20008004c00 */
[C---:B---3--:R-:W-:Y:S01]  /*42d0*/  FFMA R68, R60.reuse, R52, R171 ;  /* 0x000000343c447223 */ /* 0x048fe200000000ab */
[C---:B------:R-:W-:Y:S02]  /*42e0*/  FFMA R73, R61.reuse, R49, R44 ;  /* 0x000000313d497223 */ /* 0x040fe4000000002c */
[----:B------:R-:W1:Y:S01]  /*42f0*/  LDS.128 R44, [R146.X4+UR5+0x320] ;  /* 0x00032005922c7984 */ /* 0x000e620008004c00 */
[----:B----4-:R-:W-:Y:S01]  /*4300*/  FFMA R60, R60, R56, R177 ;  /* 0x000000383c3c7223 */ /* 0x010fe200000000b1 */
        /* <DEDUP_REMOVED lines=173> */
[----:B------:R-:W2:Y:S01]  /*4de0*/  LDS.128 R76, [R146.X4+UR5+0x3220] ;  /* 0x00322005924c7984 */ /* 0x000ea20008004c00 */
        /* <DEDUP_REMOVED lines=22> */
[C---:B-1----:R-:W-:Y:S01]  /*4f50*/  FFMA R46, R60.reuse, R56, R243 ;  /* 0x000000383c2e7223 */ /* 0x042fe200000000f3 */
[C---:B------:R-:W-:Y:S01]  /*4f60*/  FFMA R44, R60.reuse, R40, R239 ;  /* 0x000000283c2c7223 */ /* 0x040fe200000000ef */
[C---:B------:R-:W-:Y:S01]  /*4f70*/  FFMA R64, R60.reuse, R52, R241 ;  /* 0x000000343c407223 */ /* 0x040fe200000000f1 */
[-C--:B------:R-:W-:Y:S01]  /*4f80*/  FFMA R60, R60, R48.reuse, R245 ;  /* 0x000000303c3c7223 */ /* 0x080fe200000000f5 */
[C---:B------:R-:W-:Y:S01]  /*4f90*/  FFMA R47, R61.reuse, R57, R46 ;  /* 0x000000393d2f7223 */ /* 0x040fe2000000002e */
[C---:B------:R-:W-:Y:S01]  /*4fa0*/  FFMA R65, R61.reuse, R41, R44 ;  /* 0x000000293d417223 */ /* 0x040fe2000000002c */
[C---:B------:R-:W-:Y:S01]  /*4fb0*/  FFMA R45, R61.reuse, R53, R64 ;  /* 0x000000353d2d7223 */ /* 0x040fe20000000040 */
[----:B------:R-:W-:Y:S01]  /*4fc0*/  FFMA R88, R84, R48, R88 ;  /* 0x0000003054587223 */ /* 0x000fe20000000058 */
[C---:B------:R-:W-:Y:S01]  /*4fd0*/  FFMA R46, R62.reuse, R58, R47 ;  /* 0x0000003a3e2e7223 */ /* 0x040fe2000000002f */
[C---:B------:R-:W-:Y:S01]  /*4fe0*/  FFMA R44, R62.reuse, R42, R65 ;  /* 0x0000002a3e2c7223 */ /* 0x040fe20000000041 */
[----:B------:R-:W-:Y:S01]  /*4ff0*/  FFMA R61, R61, R49, R60 ;  /* 0x000000313d3d7223 */ /* 0x000fe2000000003c */
        /* <DEDUP_REMOVED lines=8> */
[-C--:B------:R-:W-:Y:S01]  /*5080*/  FFMA R62, R62, R50.reuse, R61 ;  /* 0x000000323e3e7223 */ /* 0x080fe2000000003d */
[C---:B------:R-:W-:Y:S01]  /*5090*/  FFMA R61, R85.reuse, R41, R44 ;  /* 0x00000029553d7223 */ /* 0x040fe2000000002c */
[----:B------:R-:W-:Y:S01]  /*50a0*/  FFMA R85, R85, R53, R84 ;  /* 0x0000003555557223 */ /* 0x000fe20000000054 */
[C---:B------:R-:W-:Y:S01]  /*50b0*/  FFMA R84, R86.reuse, R50, R47 ;  /* 0x0000003256547223 */ /* 0x040fe2000000002f */
[C---:B------:R-:W-:Y:S01]  /*50c0*/  FFMA R90, R86.reuse, R58, R45 ;  /* 0x0000003a565a7223 */ /* 0x040fe2000000002d */
[----:B------:R-:W-:Y:S01]  /*50d0*/  LDS.128 R72, [R146.X4+UR5+0x30] ;  /* 0x0000300592487984 */ /* 0x000fe20008004c00 */
[C---:B------:R-:W-:Y:S01]  /*50e0*/  FFMA R241, R63.reuse, R55, R60 ;  /* 0x000000373ff17223 */ /* 0x040fe2000000003c */
[-C--:B------:R-:W-:Y:S01]  /*50f0*/  FFMA R243, R63, R51.reuse, R62 ;  /* 0x000000333ff37223 */ /* 0x080fe2000000003e */
[C---:B------:R-:W-:Y:S01]  /*5100*/  FFMA R88, R86.reuse, R42, R61 ;  /* 0x0000002a56587223 */ /* 0x040fe2000000003d */
[----:B------:R-:W1:Y:S01]  /*5110*/  LDS.128 R44, [R156+0x30] ;  /* 0x000030009c2c7984 */ /* 0x000e620000000c00 */
[----:B------:R-:W-:Y:S01]  /*5120*/  FFMA R86, R86, R54, R85 ;  /* 0x0000003656567223 */ /* 0x000fe20000000055 */
[C---:B------:R-:W-:Y:S01]  /*5130*/  FFMA R249, R87.reuse, R51, R84 ;  /* 0x0000003357f97223 */ /* 0x040fe20000000054 */
[C---:B--2---:R-:W-:Y:S01]  /*5140*/  FFMA R84, R76.reuse, R48, R229 ;  /* 0x000000304c547223 */ /* 0x044fe200000000e5 */
[----:B------:R-:W2:Y:S01]  /*5150*/  LDS.128 R64, [R156+0x130] ;  /* 0x000130009c407984 */ /* 0x000ea20000000c00 */
[C---:B------:R-:W-:Y:S01]  /*5160*/  FFMA R247, R87.reuse, R55, R86 ;  /* 0x0000003757f77223 */ /* 0x040fe20000000056 */
[C---:B------:R-:W-:Y:S01]  /*5170*/  FFMA R86, R76.reuse, R56, R123 ;  /* 0x000000384c567223 */ /* 0x040fe2000000007b */
[C---:B------:R-:W-:Y:S01]  /*5180*/  FFMA R251, R87.reuse, R59, R90 ;  /* 0x0000003b57fb7223 */ /* 0x040fe2000000005a */
[----:B------:R-:W3:Y:S01]  /*5190*/  LDS.128 R60, [R156+0x230] ;  /* 0x000230009c3c7984 */ /* 0x000ee20000000c00 */
[C---:B------:R-:W-:Y:S01]  /*51a0*/  FFMA R90, R76.reuse, R52, R121 ;  /* 0x000000344c5a7223 */ /* 0x040fe20000000079 */
[----:B------:R-:W-:Y:S01]  /*51b0*/  FFMA R76, R76, R40, R225 ;  /* 0x000000284c4c7223 */ /* 0x000fe200000000e1 */
[----:B------:R-:W-:Y:S01]  /*51c0*/  FFMA R88, R87, R43, R88 ;  /* 0x0000002b57587223 */ /* 0x000fe20000000058 */
[----:B------:R-:W4:Y:S01]  /*51d0*/  LDS.128 R68, [R156+0x330] ;  /* 0x000330009c447984 */ /* 0x000f220000000c00 */
        /* <DEDUP_REMOVED lines=15> */
[----:B------:R-:W4:Y:S01]  /*52d0*/  LDS.128 R76, [R146.X4+UR5+0x230] ;  /* 0x00023005924c7984 */ /* 0x000f220008004c00 */
        /* <DEDUP_REMOVED lines=9> */
[----:B------:R-:W-:Y:S01]  /*5370*/  FFMA R54, R82, R54, R53 ;  /* 0x0000003652367223 */ /* 0x000fe20000000035 */
[----:B-1----:R-:W-:-:S02]  /*5380*/  FFMA R42, R72, R44, R173 ;  /* 0x0000002c482a7223 */ /* 0x002fc400000000ad */
[C---:B------:R-:W-:Y:S01]  /*5390*/  FFMA R117, R83.reuse, R51, R50 ;  /* 0x0000003353757223 */ /* 0x040fe20000000032 */
[----:B------:R-:W-:Y:S01]  /*53a0*/  FFMA R58, R82, R58, R57 ;  /* 0x0000003a523a7223 */ /* 0x000fe20000000039 */
[----:B------:R-:W-:Y:S01]  /*53b0*/  FFMA R101, R83, R55, R54 ;  /* 0x0000003753657223 */ /* 0x000fe20000000036 */
[C---:B--2---:R-:W-:Y:S01]  /*53c0*/  FFMA R40, R72.reuse, R64, R171 ;  /* 0x0000004048287223 */ /* 0x044fe200000000ab */
[----:B------:R-:W-:Y:S01]  /*53d0*/  FFMA R51, R73, R45, R42 ;  /* 0x0000002d49337223 */ /* 0x000fe2000000002a */
[----:B------:R-:W-:Y:S01]  /*53e0*/  FFMA R103, R83, R59, R58 ;  /* 0x0000003b53677223 */ /* 0x000fe2000000003a */
[----:B---3--:R-:W-:Y:S01]  /*53f0*/  FFMA R48, R72, R60, R177 ;  /* 0x0000003c48307223 */ /* 0x008fe200000000b1 */
[C---:B------:R-:W-:Y:S01]  /*5400*/  FFMA R53, R73.reuse, R65, R40 ;  /* 0x0000004149357223 */ /* 0x040fe20000000028 */
[----:B------:R-:W-:Y:S02]  /*5410*/  LDS.128 R80, [R146.X4+UR5+0x3330] ;  /* 0x0033300592507984 */ /* 0x000fe40008004c00 */
[----:B------:R-:W-:Y:S01]  /*5420*/  FFMA R49, R73, R61, R48 ;  /* 0x0000003d49317223 */ /* 0x000fe20000000030 */
[C---:B------:R-:W-:Y:S01]  /*5430*/  FFMA R48, R74.reuse, R46, R51 ;  /* 0x0000002e4a307223 */ /* 0x040fe20000000033 */
[----:B------:R-:W1:Y:S01]  /*5440*/  LDS.128 R40, [R146.X4+UR5+0x330] ;  /* 0x0003300592287984 */ /* 0x000e620008004c00 */
[C---:B------:R-:W-:Y:S01]  /*5450*/  FFMA R50, R74.reuse, R66, R53 ;  /* 0x000000424a327223 */ /* 0x040fe20000000035 */
[----:B------:R-:W-:Y:S01]  /*5460*/  FFMA R52, R74, R62, R49 ;  /* 0x0000003e4a347223 */ /* 0x000fe20000000031 */
[----:B----4-:R-:W-:Y:S01]  /*5470*/  FFMA R72, R72, R68, R175 ;  /* 0x0000004448487223 */ /* 0x010fe200000000af */
        /* <DEDUP_REMOVED lines=32> */
[----:B------:R-:W-:Y:S01]  /*5680*/  FFMA R56, R78, R66, R77 ;  /* 0x000000424e387223 */ /* 0x000fe2000000004d */
[-C--:B------:R-:W-:Y:S01]  /*5690*/  FFMA R177, R75, R71.reuse, R74 ;  /* 0x000000474bb17223 */ /* 0x080fe2000000004a */
[C---:B------:R-:W-:Y:S01]  /*56a0*/  FFMA R181, R79.reuse, R71, R58 ;  /* 0x000000474fb57223 */ /* 0x040fe2000000003a */
[C---:B------:R-:W-:Y:S01]  /*56b0*/  FFMA R179, R79.reuse, R63, R72 ;  /* 0x0000003f4fb37223 */ /* 0x040fe20000000048 */
[----:B------:R-:W-:Y:S01]  /*56c0*/  FFMA R183, R79, R67, R56 ;  /* 0x000000434fb77223 */ /* 0x000fe20000000038 */
[C---:B-1----:R-:W-:Y:S01]  /*56d0*/  FFMA R58, R40.reuse, R60, R187 ;  /* 0x0000003c283a7223 */ /* 0x042fe200000000bb */
        /* <DEDUP_REMOVED lines=123> */
[----:B------:R-:W2:Y:S01]  /*5e90*/  LDS.128 R84, [R146.X4+UR5+0x3130] ;  /* 0x0031300592547984 */ /* 0x000ea20008004c00 */
        /* <DEDUP_REMOVED lines=11> */
[C---:B---3--:R-:W-:Y:S01]  /*5f50*/  FFMA R56, R40.reuse, R68, R233 ;  /* 0x0000004428387223 */ /* 0x048fe200000000e9 */
        /* <DEDUP_REMOVED lines=28> */
[C---:B--2---:R-:W-:Y:S01]  /*6120*/  FFMA R40, R84.reuse, R64, R249 ;  /* 0x0000004054287223 */ /* 0x044fe200000000f9 */
[----:B------:R-:W-:Y:S01]  /*6130*/  FFMA R243, R51, R63, R42 ;  /* 0x0000003f33f37223 */ /* 0x000fe2000000002a */
[----:B------:R-:W-:Y:S01]  /*6140*/  FFMA R42, R84, R60, R251 ;  /* 0x0000003c542a7223 */ /* 0x000fe200000000fb */
        /* <DEDUP_REMOVED lines=18> */
[C---:B---3--:R-:W-:Y:S01]  /*6270*/  FFMA R84, R76.reuse, R64, R225 ;  /* 0x000000404c547223 */ /* 0x048fe200000000e1 */
[----:B------:R-:W2:Y:S01]  /*6280*/  LDS.128 R52, [R156+0x140] ;  /* 0x000140009c347984 */ /* 0x000ea20000000c00 */
[C---:B------:R-:W-:Y:S01]  /*6290*/  FFMA R251, R87.reuse, R71, R86 ;  /* 0x0000004757fb7223 */ /* 0x040fe20000000056 */
[C---:B------:R-:W-:Y:S01]  /*62a0*/  FFMA R86, R76.reuse, R60, R123 ;  /* 0x0000003c4c567223 */ /* 0x040fe2000000007b */
[C---:B------:R-:W-:Y:S01]  /*62b0*/  FFMA R249, R87.reuse, R63, R90 ;  /* 0x0000003f57f97223 */ /* 0x040fe2000000005a */
[----:B------:R-:W3:Y:S01]  /*62c0*/  LDS.128 R48, [R156+0x240] ;  /* 0x000240009c307984 */ /* 0x000ee20000000c00 */
[----:B------:R-:W-:Y:S01]  /*62d0*/  FFMA R88, R87, R47, R88 ;  /* 0x0000002f57587223 */ /* 0x000fe20000000058 */
[C---:B------:R-:W-:Y:S01]  /*62e0*/  FFMA R123, R77.reuse, R61, R86 ;  /* 0x0000003d4d7b7223 */ /* 0x040fe20000000056 */
[----:B------:R-:W-:Y:S01]  /*62f0*/  FFMA R225, R77, R65, R84 ;  /* 0x000000414de17223 */ /* 0x000fe20000000054 */
[----:B------:R-:W-:Y:S01]  /*6300*/  FFMA R227, R59, R47, R58 ;  /* 0x0000002f3be37223 */ /* 0x000fe2000000003a */
[C---:B------:R-:W-:Y:S01]  /*6310*/  FFMA R90, R76.reuse, R68, R121 ;  /* 0x000000444c5a7223 */ /* 0x040fe20000000079 */
[----:B------:R-:W4:Y:S01]  /*6320*/  LDS.128 R84, [R146.X4+UR5+0x140] ;  /* 0x0001400592547984 */ /* 0x000f220008004c00 */
[-C--:B------:R-:W-:Y:S01]  /*6330*/  FFMA R76, R76, R44.reuse, R229 ;  /* 0x0000002c4c4c7223 */ /* 0x080fe200000000e5 */
[----:B------:R-:W-:Y:S01]  /*6340*/  FFMA R44, R80, R44, R119 ;  /* 0x0000002c502c7223 */ /* 0x000fe20000000077 */
[C---:B------:R-:W-:Y:S01]  /*6350*/  FFMA R121, R77.reuse, R69, R90 ;  /* 0x000000454d797223 */ /* 0x040fe2000000005a */
[----:B------:R-:W4:Y:S01]  /*6360*/  LDS.128 R56, [R156+0x340] ;  /* 0x000340009c387984 */ /* 0x000f220000000c00 */
        /* <DEDUP_REMOVED lines=21> */
[----:B-1----:R-:W-:Y:S01]  /*64c0*/  FFMA R46, R72, R40, R171 ;  /* 0x00000028482e7223 */ /* 0x002fe200000000ab */
[----:B------:R-:W-:Y:S01]  /*64d0*/  FFMA R70, R82, R70, R69 ;  /* 0x0000004652467223 */ /* 0x000fe20000000045 */
[C---:B------:R-:W-:Y:S01]  /*64e0*/  FFMA R103, R83.reuse, R63, R62 ;  /* 0x0000003f53677223 */ /* 0x040fe2000000003e */
        /* <DEDUP_REMOVED lines=12> */
[C---:B------:R-:W-:Y:S01]  /*65b0*/  FFMA R173, R75.reuse, R43, R60 ;  /* 0x0000002b4bad7223 */ /* 0x040fe2000000003c */
[C---:B----4-:R-:W-:Y:S01]  /*65c0*/  FFMA R60, R84.reuse, R40, R127 ;  /* 0x00000028543c7223 */ /* 0x050fe2000000007f */
        /* <DEDUP_REMOVED lines=197> */
[----:B------:R-:W-:Y:S01]  /*7220*/  FFMA R46, R62, R50, R47 ;  /* 0x000000323e2e7223 */ /* 0x000fe2000000002f */
[C---:B------:R-:W-:Y:S01]  /*7230*/  FFMA R45, R61.reuse, R57, R64 ;  /* 0x000000393d2d7223 */ /* 0x040fe20000000040 */
[----:B------:R-:W-:Y:S01]  /*7240*/  FFMA R61, R61, R53, R60 ;  /* 0x000000353d3d7223 */ /* 0x000fe2000000003c */
[C---:B------:R-:W-:Y:S01]  /*7250*/  FFMA R245, R63.reuse, R43, R44 ;  /* 0x0000002b3ff57223 */ /* 0x040fe2000000002c */
[----:B------:R-:W-:Y:S01]  /*7260*/  FFMA R239, R63, R51, R46 ;  /* 0x000000333fef7223 */ /* 0x000fe2000000002e */
[C---:B--2---:R-:W-:Y:S01]  /*7270*/  FFMA R44, R84.reuse, R52, R247 ;  /* 0x00000034542c7223 */ /* 0x044fe200000000f7 */
        /* <DEDUP_REMOVED lines=14> */
[C---:B------:R-:W-:Y:S01]  /*7360*/  FFMA R243, R63.reuse, R59, R60 ;  /* 0x0000003b3ff37223 */ /* 0x040fe2000000003c */
[-C--:B------:R-:W-:Y:S01]  /*7370*/  FFMA R241, R63, R55.reuse, R62 ;  /* 0x000000373ff17223 */ /* 0x080fe2000000003e */
[----:B------:R-:W1:Y:S01]  /*7380*/  LDS.128 R44, [R156+0x150] ;  /* 0x000150009c2c7984 */ /* 0x000e620000000c00 */
[----:B------:R-:W-:Y:S01]  /*7390*/  FFMA R86, R86, R58, R85 ;  /* 0x0000003a56567223 */ /* 0x000fe20000000055 */
[C---:B------:R-:W-:Y:S01]  /*73a0*/  FFMA R251, R87.reuse, R55, R84 ;  /* 0x0000003757fb7223 */ /* 0x040fe20000000054 */
[C---:B------:R-:W-:Y:S01]  /*73b0*/  FFMA R247, R87.reuse, R51, R90 ;  /* 0x0000003357f77223 */ /* 0x040fe2000000005a */
[----:B------:R-:W2:Y:S01]  /*73c0*/  LDS.128 R64, [R156+0x50] ;  /* 0x000050009c407984 */ /* 0x000ea20000000c00 */
[C---:B------:R-:W-:Y:S01]  /*73d0*/  FFMA R249, R87.reuse, R59, R86 ;  /* 0x0000003b57f97223 */ /* 0x040fe20000000056 */
[C---:B---3--:R-:W-:Y:S01]  /*73e0*/  FFMA R86, R76.reuse, R48, R123 ;  /* 0x000000304c567223 */ /* 0x048fe2000000007b */
[C---:B------:R-:W-:Y:S01]  /*73f0*/  FFMA R84, R76.reuse, R52, R225 ;  /* 0x000000344c547223 */ /* 0x040fe200000000e1 */
[----:B------:R-:W3:Y:S01]  /*7400*/  LDS.128 R60, [R156+0x250] ;  /* 0x000250009c3c7984 */ /* 0x000ee20000000c00 */
[----:B------:R-:W-:Y:S01]  /*7410*/  FFMA R88, R87, R43, R88 ;  /* 0x0000002b57587223 */ /* 0x000fe20000000058 */
[C---:B------:R-:W-:Y:S01]  /*7420*/  FFMA R90, R76.reuse, R56, R121 ;  /* 0x000000384c5a7223 */ /* 0x040fe20000000079 */
[C---:B------:R-:W-:Y:S01]  /*7430*/  FFMA R123, R77.reuse, R49, R86 ;  /* 0x000000314d7b7223 */ /* 0x040fe20000000056 */
[----:B------:R-:W-:Y:S01]  /*7440*/  FFMA R225, R77, R53, R84 ;  /* 0x000000354de17223 */ /* 0x000fe20000000054 */
[----:B------:R-:W-:Y:S01]  /*7450*/  FFMA R76, R76, R40, R229 ;  /* 0x000000284c4c7223 */ /* 0x000fe200000000e5 */
[----:B------:R-:W4:Y:S01]  /*7460*/  LDS.128 R84, [R146.X4+UR5+0x150] ;  /* 0x0001500592547984 */ /* 0x000f220008004c00 */
[----:B------:R-:W-:Y:S01]  /*7470*/  FFMA R227, R71, R43, R70 ;  /* 0x0000002b47e37223 */ /* 0x000fe20000000046 */
[C---:B------:R-:W-:Y:S01]  /*7480*/  FFMA R121, R77.reuse, R57, R90 ;  /* 0x000000394d797223 */ /* 0x040fe2000000005a */
[----:B------:R-:W-:Y:S01]  /*7490*/  FFMA R77, R77, R41, R76 ;  /* 0x000000294d4d7223 */ /* 0x000fe2000000004c */
[----:B------:R-:W4:Y:S01]  /*74a0*/  LDS.128 R68, [R156+0x350] ;  /* 0x000350009c447984 */ /* 0x000f220000000c00 */
        /* <DEDUP_REMOVED lines=11> */
[----:B------:R-:W4:Y:S01]  /*7560*/  LDS.128 R76, [R146.X4+UR5+0x250] ;  /* 0x00025005924c7984 */ /* 0x000f220008004c00 */
        /* <DEDUP_REMOVED lines=8> */
[----:B------:R-:W-:Y:S01]  /*75f0*/  FFMA R54, R82, R54, R53 ;  /* 0x0000003652367223 */ /* 0x000fe20000000035 */
[----:B-1----:R-:W-:Y:S01]  /*7600*/  FFMA R42, R72, R44, R175 ;  /* 0x0000002c482a7223 */ /* 0x002fe200000000af */
[C---:B------:R-:W-:Y:S01]  /*7610*/  FFMA R103, R83.reuse, R51, R50 ;  /* 0x0000003353677223 */ /* 0x040fe20000000032 */
[----:B------:R-:W-:Y:S01]  /*7620*/  FFMA R58, R82, R58, R57 ;  /* 0x0000003a523a7223 */ /* 0x000fe20000000039 */
[----:B------:R-:W-:Y:S01]  /*7630*/  FFMA R117, R83, R55, R54 ;  /* 0x0000003753757223 */ /* 0x000fe20000000036 */
[----:B--2---:R-:W-:Y:S01]  /*7640*/  FFMA R40, R72, R64, R173 ;  /* 0x0000004048287223 */ /* 0x004fe200000000ad */
[----:B------:R-:W-:Y:S01]  /*7650*/  FFMA R51, R73, R45, R42 ;  /* 0x0000002d49337223 */ /* 0x000fe2000000002a */
[----:B------:R-:W-:-:S02]  /*7660*/  FFMA R101, R83, R59, R58 ;  /* 0x0000003b53657223 */ /* 0x000fc4000000003a */
[C---:B------:R-:W-:Y:S01]  /*7670*/  FFMA R53, R73.reuse, R65, R40 ;  /* 0x0000004149357223 */ /* 0x040fe20000000028 */
[----:B---3--:R-:W-:Y:S01]  /*7680*/  FFMA R48, R72, R60, R171 ;  /* 0x0000003c48307223 */ /* 0x008fe200000000ab */
[----:B------:R-:W1:Y:S01]  /*7690*/  LDS.128 R40, [R146.X4+UR5+0x350] ;  /* 0x0003500592287984 */ /* 0x000e620008004c00 */
[C---:B------:R-:W-:Y:S02]  /*76a0*/  FFMA R50, R74.reuse, R46, R51 ;  /* 0x0000002e4a327223 */ /* 0x040fe40000000033 */
[----:B------:R-:W-:Y:S01]  /*76b0*/  FFMA R49, R73, R61, R48 ;  /* 0x0000003d49317223 */ /* 0x000fe20000000030 */
[----:B------:R-:W-:Y:S01]  /*76c0*/  FFMA R48, R74, R66, R53 ;  /* 0x000000424a307223 */ /* 0x000fe20000000035 */
[C---:B------:R-:W-:Y:S01]  /*76d0*/  FFMA R175, R75.reuse, R47, R50 ;  /* 0x0000002f4baf7223 */ /* 0x040fe20000000032 */
[----:B----4-:R-:W-:Y:S01]  /*76e0*/  FFMA R50, R84, R60, R125 ;  /* 0x0000003c54327223 */ /* 0x010fe2000000007d */
[----:B------:R-:W-:Y:S01]  /*76f0*/  FFMA R52, R74, R62, R49 ;  /* 0x0000003e4a347223 */ /* 0x000fe20000000031 */
[----:B------:R-:W-:Y:S01]  /*7700*/  FFMA R171, R75, R67, R48 ;  /* 0x000000434bab7223 */ /* 0x000fe20000000030 */
[C---:B------:R-:W-:Y:S01]  /*7710*/  FFMA R48, R84.reuse, R44, R111 ;  /* 0x0000002c54307223 */ /* 0x040fe2000000006f */
[----:B------:R-:W-:Y:S01]  /*7720*/  FFMA R55, R85, R61, R50 ;  /* 0x0000003d55377223 */ /* 0x000fe20000000032 */
[----:B------:R-:W-:Y:S01]  /*7730*/  FFMA R173, R75, R63, R52 ;  /* 0x0000003f4bad7223 */ /* 0x000fe20000000034 */
[----:B------:R-:W-:Y:S01]  /*7740*/  FFMA R52, R84, R68, R109 ;  /* 0x0000004454347223 */ /* 0x000fe2000000006d */
[C---:B------:R-:W-:Y:S01]  /*7750*/  FFMA R57, R85.reuse, R45, R48 ;  /* 0x0000002d55397223 */ /* 0x040fe20000000030 */
[C---:B------:R-:W-:Y:S01]  /*7760*/  FFMA R54, R86.reuse, R62, R55 ;  /* 0x0000003e56367223 */ /* 0x040fe20000000037 */
[----:B------:R-:W2:Y:S01]  /*7770*/  LDS.128 R48, [R146.X4+UR5+0x1050] ;  /* 0x0010500592307984 */ /* 0x000ea20008004c00 */
        /* <DEDUP_REMOVED lines=20> */
[----:B------:R-:W-:Y:S01]  /*78c0*/  FFMA R72, R78, R70, R57 ;  /* 0x000000464e487223 */ /* 0x000fe20000000039 */
[C---:B------:R-:W-:Y:S01]  /*78d0*/  FFMA R181, R79.reuse, R63, R58 ;  /* 0x0000003f4fb57223 */ /* 0x040fe2000000003a */
[----:B------:R-:W-:Y:S01]  /*78e0*/  FFMA R183, R79, R47, R56 ;  /* 0x0000002f4fb77223 */ /* 0x000fe20000000038 */
[-C--:B------:R-:W-:Y:S01]  /*78f0*/  FFMA R177, R75, R71.reuse, R74 ;  /* 0x000000474bb17223 */ /* 0x080fe2000000004a */
[C---:B-1----:R-:W-:Y:S01]  /*7900*/  FFMA R58, R40.reuse, R60, R129 ;  /* 0x0000003c283a7223 */ /* 0x042fe20000000081 */
[----:B------:R-:W-:Y:S01]  /*7910*/  FFMA R56, R40, R44, R187 ;  /* 0x0000002c28387223 */ /* 0x000fe200000000bb */
[----:B------:R-:W-:Y:S01]  /*7920*/  FFMA R179, R79, R71, R72 ;  /* 0x000000474fb37223 */ /* 0x000fe20000000048 */
[----:B------:R-:W-:Y:S01]  /*7930*/  FFMA R78, R78, R66, R77 ;  /* 0x000000424e4e7223 */ /* 0x000fe2000000004d */
        /* <DEDUP_REMOVED lines=73> */
[-C--:B------:R-:W-:Y:S01]  /*7dd0*/  FFMA R115, R59, R71.reuse, R74 ;  /* 0x000000473b737223 */ /* 0x080fe2000000004a */
[C---:B------:R-:W-:Y:S01]  /*7de0*/  FFMA R74, R42.reuse, R70, R73 ;  /* 0x000000462a4a7223 */ /* 0x040fe20000000049 */
[----:B------:R-:W2:Y:S01]  /*7df0*/  LDS.128 R56, [R146.X4+UR5+0x2250] ;  /* 0x0022500592387984 */ /* 0x000ea20008004c00 */
        /* <DEDUP_REMOVED lines=24> */
[C---:B-1----:R-:W-:Y:S01]  /*7f80*/  FFMA R50, R52.reuse, R60, R219 ;  /* 0x0000003c34327223 */ /* 0x042fe200000000db */
[C---:B------:R-:W-:Y:S01]  /*7f90*/  FFMA R48, R52.reuse, R44, R95 ;  /* 0x0000002c34307223 */ /* 0x040fe2000000005f */
[----:B------:R-:W-:Y:S01]  /*7fa0*/  FFMA R211, R51, R71, R74 ;  /* 0x0000004733d37223 */ /* 0x000fe2000000004a */
[C---:B------:R-:W-:Y:S01]  /*7fb0*/  FFMA R72, R52.reuse, R68, R93 ;  /* 0x0000004434487223 */ /* 0x040fe2000000005d */
[C---:B------:R-:W-:Y:S01]  /*7fc0*/  FFMA R75, R53.reuse, R61, R50 ;  /* 0x0000003d354b7223 */ /* 0x040fe20000000032 */
[----:B------:R-:W-:Y:S01]  /*7fd0*/  FFMA R77, R53, R45, R48 ;  /* 0x0000002d354d7223 */ /* 0x000fe20000000030 */
[----:B------:R-:W-:Y:S01]  /*7fe0*/  FFMA R52, R52, R64, R221 ;  /* 0x0000004034347223 */ /* 0x000fe200000000dd */
[----:B------:R-:W1:Y:S01]  /*7ff0*/  LDS.128 R48, [R146.X4+UR5+0x3050] ;  /* 0x0030500592307984 */ /* 0x000e620008004c00 */
[----:B------:R-:W-:Y:S01]  /*8000*/  FFMA R85, R85, R65, R84 ;  /* 0x0000004155557223 */ /* 0x000fe20000000054 */
[C---:B------:R-:W-:Y:S01]  /*8010*/  FFMA R73, R53.reuse, R69, R72 ;  /* 0x0000004535497223 */ /* 0x040fe20000000048 */
[----:B------:R-:W-:Y:S01]  /*8020*/  FFMA R53, R53, R65, R52 ;  /* 0x0000004135357223 */ /* 0x000fe20000000034 */
        /* <DEDUP_REMOVED lines=9> */
[C---:B--2---:R-:W-:Y:S01]  /*80c0*/  FFMA R72, R56.reuse, R68, R223 ;  /* 0x0000004438487223 */ /* 0x044fe200000000df */
[C---:B------:R-:W-:Y:S01]  /*80d0*/  FFMA R54, R56.reuse, R60, R91 ;  /* 0x0000003c38367223 */ /* 0x040fe2000000005b */
[C---:B------:R-:W-:Y:S01]  /*80e0*/  FFMA R52, R56.reuse, R44, R89 ;  /* 0x0000002c38347223 */ /* 0x040fe20000000059 */
[----:B------:R-:W2:Y:S01]  /*80f0*/  LDS.128 R84, [R146.X4+UR5+0x3150] ;  /* 0x0031500592547984 */ /* 0x000ea20008004c00 */
        /* <DEDUP_REMOVED lines=36> */
[----:B------:R-:W1:Y:S01]  /*8340*/  LDS.128 R80, [R146.X4+UR5+0x3350] ;  /* 0x0033500592507984 */ /* 0x000e620008004c00 */
[C---:B------:R-:W-:Y:S01]  /*8350*/  FFMA R40, R50.reuse, R66, R53 ;  /* 0x0000004232287223 */ /* 0x040fe20000000035 */
[----:B------:R-:W-:Y:S01]  /*8360*/  FFMA R42, R50, R62, R43 ;  /* 0x0000003e322a7223 */ /* 0x000fe2000000002b */
[-C--:B------:R-:W-:Y:S01]  /*8370*/  FFMA R48, R48, R44.reuse, R241 ;  /* 0x0000002c30307223 */ /* 0x080fe200000000f1 */
[----:B------:R-:W-:Y:S01]  /*8380*/  FFMA R41, R49, R69, R52 ;  /* 0x0000004531297223 */ /* 0x000fe20000000034 */
[C---:B------:R-:W-:Y:S01]  /*8390*/  FFMA R245, R51.reuse, R67, R40 ;  /* 0x0000004333f57223 */ /* 0x040fe20000000028 */
[----:B------:R-:W-:Y:S01]  /*83a0*/  FFMA R243, R51, R63, R42 ;  /* 0x0000003f33f37223 */ /* 0x000fe2000000002a */
[C---:B--2---:R-:W-:Y:S01]  /*83b0*/  FFMA R40, R84.reuse, R44, R251 ;  /* 0x0000002c54287223 */ /* 0x044fe200000000fb */
[----:B------:R-:W-:Y:S01]  /*83c0*/  FFMA R42, R84, R60, R247 ;  /* 0x0000003c542a7223 */ /* 0x000fe200000000f7 */
[-C--:B------:R-:W-:Y:S01]  /*83d0*/  FFMA R49, R49, R45.reuse, R48 ;  /* 0x0000002d31317223 */ /* 0x080fe20000000030 */
        /* <DEDUP_REMOVED lines=12> */
[C---:B------:R-:W-:Y:S01]  /*84a0*/  FFMA R239, R51.reuse, R71, R48 ;  /* 0x0000004733ef7223 */ /* 0x040fe20000000030 */
[-C--:B------:R-:W-:Y:S01]  /*84b0*/  FFMA R241, R51, R47.reuse, R50 ;  /* 0x0000002f33f17223 */ /* 0x080fe20000000032 */
[----:B------:R-:W2:Y:S01]  /*84c0*/  LDS.128 R40, [R156+0x160] ;  /* 0x000160009c287984 */ /* 0x000ea20000000c00 */
[----:B------:R-:W-:Y:S01]  /*84d0*/  FFMA R86, R86, R70, R85 ;  /* 0x0000004656567223 */ /* 0x000fe20000000055 */
[C---:B------:R-:W-:Y:S01]  /*84e0*/  FFMA R249, R87.reuse, R47, R84 ;  /* 0x0000002f57f97223 */ /* 0x040fe20000000054 */
[C---:B------:R-:W-:Y:S01]  /*84f0*/  FFMA R251, R87.reuse, R63, R90 ;  /* 0x0000003f57fb7223 */ /* 0x040fe2000000005a */
[----:B------:R-:W4:Y:S01]  /*8500*/  LDS.128 R52, [R156+0x60] ;  /* 0x000060009c347984 */ /* 0x000f220000000c00 */
        /* <DEDUP_REMOVED lines=9> */
[----:B------:R-:W3:Y:S01]  /*85a0*/  LDS.128 R84, [R146.X4+UR5+0x160] ;  /* 0x0001600592547984 */ /* 0x000ee20008004c00 */
[----:B------:R-:W-:Y:S01]  /*85b0*/  FFMA R227, R59, R67, R58 ;  /* 0x000000433be37223 */ /* 0x000fe2000000003a */
[C---:B------:R-:W-:Y:S01]  /*85c0*/  FFMA R121, R77.reuse, R69, R90 ;  /* 0x000000454d797223 */ /* 0x040fe2000000005a */
[----:B------:R-:W-:Y:S01]  /*85d0*/  FFMA R77, R77, R65, R76 ;  /* 0x000000414d4d7223 */ /* 0x000fe2000000004c */
[----:B------:R-:W3:Y:S01]  /*85e0*/  LDS.128 R56, [R156+0x360] ;  /* 0x000360009c387984 */ /* 0x000ee20000000c00 */
[C---:B------:R-:W-:Y:S01]  /*85f0*/  FFMA R90, R78.reuse, R62, R123 ;  /* 0x0000003e4e5a7223 */ /* 0x040fe2000000007b */
[C---:B------:R-:W-:Y:S01]  /*8600*/  FFMA R92, R78.reuse, R70, R121 ;  /* 0x000000464e5c7223 */ /* 0x040fe20000000079 */
        /* <DEDUP_REMOVED lines=9> */
[----:B------:R-:W1:Y:S01]  /*86a0*/  LDS.128 R76, [R146.X4+UR5+0x260] ;  /* 0x00026005924c7984 */ /* 0x000e620008004c00 */
        /* <DEDUP_REMOVED lines=9> */
[----:B--2---:R-:W-:Y:S01]  /*8740*/  FFMA R46, R72, R40, R175 ;  /* 0x00000028482e7223 */ /* 0x004fe200000000af */
[C---:B------:R-:W-:Y:S01]  /*8750*/  FFMA R103, R83.reuse, R63, R62 ;  /* 0x0000003f53677223 */ /* 0x040fe2000000003e */
[----:B------:R-:W-:Y:S01]  /*8760*/  FFMA R70, R82, R70, R69 ;  /* 0x0000004652467223 */ /* 0x000fe20000000045 */
[----:B------:R-:W-:Y:S01]  /*8770*/  FFMA R119, R83, R67, R66 ;  /* 0x0000004353777223 */ /* 0x000fe20000000042 */
[----:B----4-:R-:W-:Y:S01]  /*8780*/  FFMA R44, R72, R52, R171 ;  /* 0x00000034482c7223 */ /* 0x010fe200000000ab */
[----:B------:R-:W-:Y:S01]  /*8790*/  FFMA R63, R73, R41, R46 ;  /* 0x00000029493f7223 */ /* 0x000fe2000000002e */
[----:B------:R-:W-:-:S02]  /*87a0*/  FFMA R101, R83, R71, R70 ;  /* 0x0000004753657223 */ /* 0x000fc40000000046 */
[C---:B------:R-:W-:Y:S01]  /*87b0*/  FFMA R65, R73.reuse, R53, R44 ;  /* 0x0000003549417223 */ /* 0x040fe2000000002c */
[----:B---3--:R-:W-:Y:S01]  /*87c0*/  FFMA R60, R72, R48, R173 ;  /* 0x00000030483c7223 */ /* 0x008fe200000000ad */
[----:B------:R-:W2:Y:S01]  /*87d0*/  LDS.128 R44, [R146.X4+UR5+0x360] ;  /* 0x00036005922c7984 */ /* 0x000ea20008004c00 */
[C---:B------:R-:W-:Y:S02]  /*87e0*/  FFMA R62, R74.reuse, R42, R63 ;  /* 0x0000002a4a3e7223 */ /* 0x040fe4000000003f */
        /* <DEDUP_REMOVED lines=12> */
[----:B------:R-:W3:Y:S01]  /*88b0*/  LDS.128 R60, [R146.X4+UR5+0x1060] ;  /* 0x00106005923c7984 */ /* 0x000ee20008004c00 */
[----:B------:R-:W-:Y:S01]  /*88c0*/  FFMA R65, R85, R57, R64 ;  /* 0x0000003955417223 */ /* 0x000fe20000000040 */
[----:B------:R-:W-:Y:S01]  /*88d0*/  FFMA R64, R86, R42, R69 ;  /* 0x0000002a56407223 */ /* 0x000fe20000000045 */
[----:B------:R-:W-:Y:S01]  /*88e0*/  FFMA R72, R72, R56, R177 ;  /* 0x0000003848487223 */ /* 0x000fe200000000b1 */
[C---:B------:R-:W-:Y:S01]  /*88f0*/  FFMA R109, R87.reuse, R51, R66 ;  /* 0x00000033576d7223 */ /* 0x040fe20000000042 */
[----:B------:R-:W-:Y:S01]  /*8900*/  FFMA R68, R86, R58, R65 ;  /* 0x0000003a56447223 */ /* 0x000fe20000000041 */
[----:B------:R-:W-:Y:S01]  /*8910*/  FFMA R111, R87, R43, R64 ;  /* 0x0000002b576f7223 */ /* 0x000fe20000000040 */
[----:B------:R-:W-:Y:S01]  /*8920*/  FFMA R73, R73, R57, R72 ;  /* 0x0000003949497223 */ /* 0x000fe20000000048 */
[C---:B-1----:R-:W-:Y:S01]  /*8930*/  FFMA R66, R76.reuse, R48, R181 ;  /* 0x000000304c427223 */ /* 0x042fe200000000b5 */
[----:B------:R-:W-:Y:S01]  /*8940*/  FFMA R64, R76, R40, R183 ;  /* 0x000000284c407223 */ /* 0x000fe200000000b7 */
        /* <DEDUP_REMOVED lines=24> */
[----:B------:R-:W2:Y:S01]  /*8ad0*/  LDS.128 R68, [R146.X4+UR5+0x1260] ;  /* 0x0012600592447984 */ /* 0x000ea20008004c00 */
        /* <DEDUP_REMOVED lines=69> */
[----:B------:R-:W3:Y:S01]  /*8f30*/  LDS.128 R68, [R146.X4+UR5+0x2260] ;  /* 0x0022600592447984 */ /* 0x000ee20008004c00 */
        /* <DEDUP_REMOVED lines=26> */
[----:B------:R-:W-:Y:S01]  /*90e0*/  FFMA R215, R63, R59, R74 ;  /* 0x0000003b3fd77223 */ /* 0x000fe2000000004a */
[C---:B------:R-:W-:Y:S01]  /*90f0*/  FFMA R72, R64.reuse, R56, R219 ;  /* 0x0000003840487223 */ /* 0x040fe200000000db */
[C---:B------:R-:W-:Y:S01]  /*9100*/  FFMA R75, R65.reuse, R49, R62 ;  /* 0x00000031414b7223 */ /* 0x040fe2000000003e */
[----:B------:R-:W-:Y:S01]  /*9110*/  FFMA R77, R65, R41, R60 ;  /* 0x00000029414d7223 */ /* 0x000fe2000000003c */
[----:B------:R-:W-:Y:S01]  /*9120*/  FFMA R64, R64, R52, R221 ;  /* 0x0000003440407223 */ /* 0x000fe200000000dd */
[----:B------:R-:W2:Y:S01]  /*9130*/  LDS.128 R60, [R146.X4+UR5+0x3060] ;  /* 0x00306005923c7984 */ /* 0x000ea20008004c00 */
        /* <DEDUP_REMOVED lines=12> */
[C---:B---3--:R-:W-:Y:S01]  /*9200*/  FFMA R72, R68.reuse, R56, R91 ;  /* 0x0000003844487223 */ /* 0x048fe2000000005b */
[C---:B------:R-:W-:Y:S01]  /*9210*/  FFMA R66, R68.reuse, R48, R223 ;  /* 0x0000003044427223 */ /* 0x040fe200000000df */
[C---:B------:R-:W-:Y:S01]  /*9220*/  FFMA R64, R68.reuse, R40, R89 ;  /* 0x0000002844407223 */ /* 0x040fe20000000059 */
[----:B------:R-:W3:Y:S01]  /*9230*/  LDS.128 R84, [R146.X4+UR5+0x3160] ;  /* 0x0031600592547984 */ /* 0x000ee20008004c00 */
        /* <DEDUP_REMOVED lines=26> */
[----:B------:R-:W1:Y:S01]  /*93e0*/  LDS.128 R76, [R146.X4+UR5+0x3260] ;  /* 0x00326005924c7984 */ /* 0x000e620008004c00 */
[C---:B------:R-:W-:Y:S01]  /*93f0*/  FFMA R237, R47.reuse, R55, R44 ;  /* 0x000000372fed7223 */ /* 0x040fe2000000002c */
[C---:B--2---:R-:W-:Y:S01]  /*9400*/  FFMA R44, R60.reuse, R52, R245 ;  /* 0x000000343c2c7223 */ /* 0x044fe200000000f5 */
[C---:B------:R-:W-:Y:S01]  /*9410*/  FFMA R235, R47.reuse, R43, R46 ;  /* 0x0000002b2feb7223 */ /* 0x040fe2000000002e */
[C---:B------:R-:W-:Y:S01]  /*9420*/  FFMA R46, R60.reuse, R48, R243 ;  /* 0x000000303c2e7223 */ /* 0x040fe200000000f3 */
[C---:B------:R-:W-:Y:S01]  /*9430*/  FFMA R231, R47.reuse, R59, R66 ;  /* 0x0000003b2fe77223 */ /* 0x040fe20000000042 */
[----:B------:R-:W-:Y:S01]  /*9440*/  FFMA R233, R47, R51, R64 ;  /* 0x000000332fe97223 */ /* 0x000fe20000000040 */
[C---:B------:R-:W-:Y:S01]  /*9450*/  FFMA R65, R61.reuse, R53, R44 ;  /* 0x000000353d417223 */ /* 0x040fe2000000002c */
[C---:B------:R-:W-:Y:S01]  /*9460*/  FFMA R47, R61.reuse, R49, R46 ;  /* 0x000000313d2f7223 */ /* 0x040fe2000000002e */
[----:B------:R-:W-:Y:S01]  /*9470*/  FFMA R64, R60, R56, R239 ;  /* 0x000000383c407223 */ /* 0x000fe200000000ef */
[----:B------:R-:W2:Y:S01]  /*9480*/  LDS.128 R80, [R146.X4+UR5+0x3360] ;  /* 0x0033600592507984 */ /* 0x000ea20008004c00 */
[C---:B------:R-:W-:Y:S01]  /*9490*/  FFMA R44, R62.reuse, R54, R65 ;  /* 0x000000363e2c7223 */ /* 0x040fe20000000041 */
[----:B------:R-:W-:Y:S01]  /*94a0*/  FFMA R46, R62, R50, R47 ;  /* 0x000000323e2e7223 */ /* 0x000fe2000000002f */
[-C--:B------:R-:W-:Y:S01]  /*94b0*/  FFMA R60, R60, R40.reuse, R241 ;  /* 0x000000283c3c7223 */ /* 0x080fe200000000f1 */
[----:B------:R-:W-:Y:S01]  /*94c0*/  FFMA R45, R61, R57, R64 ;  /* 0x000000393d2d7223 */ /* 0x000fe20000000040 */
[C---:B------:R-:W-:Y:S01]  /*94d0*/  FFMA R245, R63.reuse, R55, R44 ;  /* 0x000000373ff57223 */ /* 0x040fe2000000002c */
[----:B------:R-:W-:Y:S01]  /*94e0*/  FFMA R239, R63, R51, R46 ;  /* 0x000000333fef7223 */ /* 0x000fe2000000002e */
[C---:B---3--:R-:W-:Y:S01]  /*94f0*/  FFMA R44, R84.reuse, R40, R249 ;  /* 0x00000028542c7223 */ /* 0x048fe200000000f9 */
        /* <DEDUP_REMOVED lines=16> */
[----:B------:R-:W3:Y:S01]  /*9600*/  LDS.128 R44, [R156+0x170] ;  /* 0x000170009c2c7984 */ /* 0x000ee20000000c00 */
[----:B------:R-:W-:Y:S01]  /*9610*/  FFMA R86, R86, R58, R85 ;  /* 0x0000003a56567223 */ /* 0x000fe20000000055 */
[C---:B------:R-:W-:Y:S01]  /*9620*/  FFMA R247, R87.reuse, R43, R84 ;  /* 0x0000002b57f77223 */ /* 0x040fe20000000054 */
[C---:B------:R-:W-:Y:S01]  /*9630*/  FFMA R249, R87.reuse, R51, R90 ;  /* 0x0000003357f97223 */ /* 0x040fe2000000005a */
[----:B------:R-:W4:Y:S01]  /*9640*/  LDS.128 R64, [R156+0x70] ;  /* 0x000070009c407984 */ /* 0x000f220000000c00 */
[C---:B------:R-:W-:Y:S01]  /*9650*/  FFMA R251, R87.reuse, R59, R86 ;  /* 0x0000003b57fb7223 */ /* 0x040fe20000000056 */
[C---:B-1----:R-:W-:Y:S01]  /*9660*/  FFMA R86, R76.reuse, R48, R123 ;  /* 0x000000304c567223 */ /* 0x042fe2000000007b */
[C---:B------:R-:W-:Y:S01]  /*9670*/  FFMA R84, R76.reuse, R40, R225 ;  /* 0x000000284c547223 */ /* 0x040fe200000000e1 */
[----:B------:R-:W1:Y:S01]  /*9680*/  LDS.128 R60, [R156+0x270] ;  /* 0x000270009c3c7984 */ /* 0x000e620000000c00 */
        /* <DEDUP_REMOVED lines=9> */
[----:B------:R-:W1:Y:S01]  /*9720*/  LDS.128 R68, [R156+0x370] ;  /* 0x000370009c447984 */ /* 0x000e620000000c00 */
[C---:B------:R-:W-:Y:S01]  /*9730*/  FFMA R90, R78.reuse, R50, R123 ;  /* 0x000000324e5a7223 */ /* 0x040fe2000000007b */
[C---:B------:R-:W-:Y:S01]  /*9740*/  FFMA R92, R78.reuse, R58, R121 ;  /* 0x0000003a4e5c7223 */ /* 0x040fe20000000079 */
[C---:B------:R-:W-:Y:S01]  /*9750*/  FFMA R76, R78.reuse, R42, R225 ;  /* 0x0000002a4e4c7223 */ /* 0x040fe200000000e1 */
[----:B------:R-:W-:Y:S01]  /*9760*/  FFMA R78, R78, R54, R77 ;  /* 0x000000364e4e7223 */ /* 0x000fe2000000004d */
[C---:B--2---:R-:W-:Y:S01]  /*9770*/  FFMA R40, R80.reuse, R40, R117 ;  /* 0x0000002850287223 */ /* 0x044fe20000000075 */
[C---:B------:R-:W-:Y:S01]  /*9780*/  FFMA R121, R79.reuse, R59, R92 ;  /* 0x0000003b4f797223 */ /* 0x040fe2000000005c */
[C---:B------:R-:W-:Y:S01]  /*9790*/  FFMA R123, R79.reuse, R51, R90 ;  /* 0x000000334f7b7223 */ /* 0x040fe2000000005a */
[C---:B------:R-:W-:Y:S01]  /*97a0*/  FFMA R225, R79.reuse, R43, R76 ;  /* 0x0000002b4fe17223 */ /* 0x040fe2000000004c */
[----:B------:R-:W-:Y:S01]  /*97b0*/  FFMA R229, R79, R55, R78 ;  /* 0x000000374fe57223 */ /* 0x000fe2000000004e */
[C---:B------:R-:W-:Y:S01]  /*97c0*/  FFMA R41, R81.reuse, R41, R40 ;  /* 0x0000002951297223 */ /* 0x040fe20000000028 */
[C---:B------:R-:W-:Y:S01]  /*97d0*/  FFMA R48, R80.reuse, R48, R103 ;  /* 0x0000003050307223 */ /* 0x040fe20000000067 */
[----:B------:R-:W2:Y:S01]  /*97e0*/  LDS.128 R76, [R146.X4+UR5+0x270] ;  /* 0x00027005924c7984 */ /* 0x000ea20008004c00 */
        /* <DEDUP_REMOVED lines=9> */
[----:B---3--:R-:W-:Y:S01]  /*9880*/  FFMA R42, R72, R44, R173 ;  /* 0x0000002c482a7223 */ /* 0x008fe200000000ad */
[C---:B------:R-:W-:Y:S01]  /*9890*/  FFMA R103, R83.reuse, R51, R50 ;  /* 0x0000003353677223 */ /* 0x040fe20000000032 */
[----:B------:R-:W-:Y:S01]  /*98a0*/  FFMA R58, R82, R58, R57 ;  /* 0x0000003a523a7223 */ /* 0x000fe20000000039 */
[----:B------:R-:W-:Y:S01]  /*98b0*/  FFMA R119, R83, R55, R54 ;  /* 0x0000003753777223 */ /* 0x000fe20000000036 */
[----:B----4-:R-:W-:Y:S01]  /*98c0*/  FFMA R40, R72, R64, R171 ;  /* 0x0000004048287223 */ /* 0x010fe200000000ab */
[----:B------:R-:W-:Y:S01]  /*98d0*/  FFMA R51, R73, R45, R42 ;  /* 0x0000002d49337223 */ /* 0x000fe2000000002a */
[----:B------:R-:W-:-:S02]  /*98e0*/  FFMA R101, R83, R59, R58 ;  /* 0x0000003b53657223 */ /* 0x000fc4000000003a */
[C---:B------:R-:W-:Y:S01]  /*98f0*/  FFMA R53, R73.reuse, R65, R40 ;  /* 0x0000004149357223 */ /* 0x040fe20000000028 */
[----:B-1----:R-:W-:Y:S01]  /*9900*/  FFMA R48, R72, R60, R175 ;  /* 0x0000003c48307223 */ /* 0x002fe200000000af */
[----:B------:R-:W1:Y:S01]  /*9910*/  LDS.128 R40, [R146.X4+UR5+0x370] ;  /* 0x0003700592287984 */ /* 0x000e620008004c00 */
        /* <DEDUP_REMOVED lines=21> */
[C---:B--2---:R-:W-:Y:S01]  /*9a70*/  FFMA R54, R76.reuse, R60, R179 ;  /* 0x0000003c4c367223 */ /* 0x044fe200000000b3 */
[----:B------:R-:W-:Y:S01]  /*9a80*/  FFMA R52, R76, R44, R181 ;  /* 0x0000002c4c347223 */ /* 0x000fe200000000b5 */
        /* <DEDUP_REMOVED lines=169> */
[----:B------:R-:W2:Y:S01]  /*a520*/  LDS.128 R76, [R146.X4+UR5+0x3270] ;  /* 0x00327005924c7984 */ /* 0x000ea20008004c00 */
        /* <DEDUP_REMOVED lines=39> */
[C---:B--2---:R-:W-:Y:S01]  /*a7a0*/  FFMA R86, R76.reuse, R60, R123 ;  /* 0x0000003c4c567223 */ /* 0x044fe2000000007b */
[C---:B------:R-:W-:Y:S01]  /*a7b0*/  FFMA R84, R76.reuse, R44, R225 ;  /* 0x0000002c4c547223 */ /* 0x040fe200000000e1 */
[----:B------:R-:W2:Y:S01]  /*a7c0*/  LDS.128 R48, [R156+0x280] ;  /* 0x000280009c307984 */ /* 0x000ea20000000c00 */
        /* <DEDUP_REMOVED lines=9> */
[----:B------:R-:W2:Y:S01]  /*a860*/  LDS.128 R56, [R156+0x380] ;  /* 0x000380009c387984 */ /* 0x000ea20000000c00 */
        /* <DEDUP_REMOVED lines=29> */
[----:B--2---:R-:W-:Y:S01]  /*aa40*/  FFMA R60, R72, R48, R171 ;  /* 0x00000030483c7223 */ /* 0x004fe200000000ab */
        /* <DEDUP_REMOVED lines=1029> */
[----:B------:R-:W-:Y:S01]  /*eaa0*/  FFMA R52, R48, R68, R239 ;  /* 0x0000004430347223 */ /* 0x000fe200000000ef */
[C---:B------:R-:W-:Y:S01]  /*eab0*/  FFMA R43, R49.reuse, R61, R42 ;  /* 0x0000003d312b7223 */ /* 0x040fe2000000002a */
[----:B------:R-:W1:Y:S01]  /*eac0*/  LDS.128 R80, [R146.X4+UR5+0x33b0] ;  /* 0x0033b00592507984 */ /* 0x000e620008004c00 */
[----:B------:R-:W-:Y:S01]  /*ead0*/  FFMA R40, R50, R66, R53 ;  /* 0x0000004232287223 */ /* 0x000fe20000000035 */
[----:B------:R-:W-:Y:S01]  /*eae0*/  FFMA R48, R48, R44, R243 ;  /* 0x0000002c30307223 */ /* 0x000fe200000000f3 */
[----:B------:R-:W-:Y:S01]  /*eaf0*/  FFMA R42, R50, R62, R43 ;  /* 0x0000003e322a7223 */ /* 0x000fe2000000002b */
[----:B------:R-:W-:Y:S01]  /*eb00*/  FFMA R41, R49, R69, R52 ;  /* 0x0000004531297223 */ /* 0x000fe20000000034 */
[C---:B------:R-:W-:Y:S01]  /*eb10*/  FFMA R245, R51.reuse, R67, R40 ;  /* 0x0000004333f57223 */ /* 0x040fe20000000028 */
[C---:B---3--:R-:W-:Y:S01]  /*eb20*/  FFMA R40, R84.reuse, R44, R251 ;  /* 0x0000002c54287223 */ /* 0x048fe200000000fb */
[----:B------:R-:W-:Y:S01]  /*eb30*/  FFMA R239, R51, R63, R42 ;  /* 0x0000003f33ef7223 */ /* 0x000fe2000000002a */
        /* <DEDUP_REMOVED lines=19> */
[C---:B--2---:R-:W-:Y:S01]  /*ec70*/  FFMA R84, R76.reuse, R44, R225 ;  /* 0x0000002c4c547223 */ /* 0x044fe200000000e1 */
[----:B------:R-:W2:Y:S01]  /*ec80*/  LDS.128 R52, [R156+0xc0] ;  /* 0x0000c0009c347984 */ /* 0x000ea20000000c00 */
[C---:B------:R-:W-:Y:S01]  /*ec90*/  FFMA R247, R87.reuse, R71, R86 ;  /* 0x0000004757f77223 */ /* 0x040fe20000000056 */
[C---:B------:R-:W-:Y:S01]  /*eca0*/  FFMA R86, R76.reuse, R60, R123 ;  /* 0x0000003c4c567223 */ /* 0x040fe2000000007b */
[C---:B------:R-:W-:Y:S01]  /*ecb0*/  FFMA R251, R87.reuse, R63, R90 ;  /* 0x0000003f57fb7223 */ /* 0x040fe2000000005a */
[----:B------:R-:W4:Y:S01]  /*ecc0*/  LDS.128 R48, [R156+0x2c0] ;  /* 0x0002c0009c307984 */ /* 0x000f220000000c00 */
        /* <DEDUP_REMOVED lines=31> */
[----:B---3--:R-:W-:Y:S01]  /*eec0*/  FFMA R46, R72, R40, R175 ;  /* 0x00000028482e7223 */ /* 0x008fe200000000af */
[C---:B------:R-:W-:Y:S01]  /*eed0*/  FFMA R103, R83.reuse, R63, R62 ;  /* 0x0000003f53677223 */ /* 0x040fe2000000003e */
[----:B------:R-:W-:Y:S01]  /*eee0*/  FFMA R70, R82, R70, R69 ;  /* 0x0000004652467223 */ /* 0x000fe20000000045 */
[----:B------:R-:W-:Y:S01]  /*eef0*/  FFMA R119, R83, R67, R66 ;  /* 0x0000004353777223 */ /* 0x000fe20000000042 */
[C---:B--2---:R-:W-:Y:S01]  /*ef00*/  FFMA R44, R72.reuse, R52, R171 ;  /* 0x00000034482c7223 */ /* 0x044fe200000000ab */
[----:B------:R-:W-:Y:S01]  /*ef10*/  FFMA R63, R73, R41, R46 ;  /* 0x00000029493f7223 */ /* 0x000fe2000000002e */
[----:B------:R-:W-:Y:S01]  /*ef20*/  FFMA R101, R83, R71, R70 ;  /* 0x0000004753657223 */ /* 0x000fe20000000046 */
[----:B----4-:R-:W-:Y:S01]  /*ef30*/  FFMA R60, R72, R48, R173 ;  /* 0x00000030483c7223 */ /* 0x010fe200000000ad */
        /* <DEDUP_REMOVED lines=38> */
[----:B------:R-:W-:Y:S01]  /*f1a0*/  FFMA R181, R79, R43, R68 ;  /* 0x0000002b4fb57223 */ /* 0x000fe20000000044 */
[-C--:B------:R-:W-:Y:S01]  /*f1b0*/  FFMA R177, R75, R59.reuse, R74 ;  /* 0x0000003b4bb17223 */ /* 0x080fe2000000004a */
[----:B------:R-:W-:Y:S01]  /*f1c0*/  FFMA R179, R79, R59, R72 ;  /* 0x0000003b4fb37223 */ /* 0x000fe20000000048 */
        /* <DEDUP_REMOVED lines=85> */
[C---:B-1----:R-:W-:Y:S01]  /*f720*/  FFMA R46, R60.reuse, R48, R215 ;  /* 0x000000303c2e7223 */ /* 0x042fe200000000d7 */
        /* <DEDUP_REMOVED lines=9> */
[----:B------:R-:W-:Y:S01]  /*f7c0*/  FFMA R61, R61, R53, R60 ;  /* 0x000000353d3d7223 */ /* 0x000fe2000000003c */
[C---:B------:R-:W-:Y:S01]  /*f7d0*/  FFMA R60, R62.reuse, R42, R77 ;  /* 0x0000002a3e3c7223 */ /* 0x040fe2000000004d */
[----:B------:R-:W-:Y:S01]  /*f7e0*/  FFMA R74, R62, R58, R73 ;  /* 0x0000003a3e4a7223 */ /* 0x000fe20000000049 */
[----:B------:R-:W-:Y:S01]  /*f7f0*/  FFMA R84, R84, R52, R127 ;  /* 0x0000003454547223 */ /* 0x000fe2000000007f */
[----:B------:R-:W-:Y:S01]  /*f800*/  FFMA R62, R62, R54, R61 ;  /* 0x000000363e3e7223 */ /* 0x000fe2000000003d */
[C---:B------:R-:W-:Y:S01]  /*f810*/  FFMA R213, R63.reuse, R43, R60 ;  /* 0x0000002b3fd57223 */ /* 0x040fe2000000003c */
[C---:B--2---:R-:W-:Y:S01]  /*f820*/  FFMA R60, R64.reuse, R40, R95 ;  /* 0x00000028403c7223 */ /* 0x044fe2000000005f */
        /* <DEDUP_REMOVED lines=11> */
[C---:B------:R-:W-:Y:S01]  /*f8e0*/  FFMA R73, R65.reuse, R57, R72 ;  /* 0x0000003941497223 */ /* 0x040fe20000000048 */
[C---:B------:R-:W-:Y:S01]  /*f8f0*/  FFMA R102, R66.reuse, R50, R75 ;  /* 0x0000003242667223 */ /* 0x040fe2000000004b */
[----:B------:R-:W-:Y:S01]  /*f900*/  FFMA R65, R65, R53, R64 ;  /* 0x0000003541417223 */ /* 0x000fe20000000040 */
[----:B------:R-:W-:Y:S01]  /*f910*/  FFMA R127, R87, R55, R86 ;  /* 0x00000037577f7223 */ /* 0x000fe20000000056 */
[C---:B------:R-:W-:Y:S01]  /*f920*/  FFMA R104, R66.reuse, R58, R73 ;  /* 0x0000003a42687223 */ /* 0x040fe20000000049 */
[----:B------:R-:W4:Y:S01]  /*f930*/  LDS.128 R84, [R146.X4+UR5+0x31c0] ;  /* 0x0031c00592547984 */ /* 0x000f220008004c00 */
[C---:B------:R-:W-:Y:S01]  /*f940*/  FFMA R100, R66.reuse, R42, R77 ;  /* 0x0000002a42647223 */ /* 0x040fe2000000004d */
[----:B------:R-:W-:Y:S01]  /*f950*/  FFMA R110, R66, R54, R65 ;  /* 0x00000036426e7223 */ /* 0x000fe20000000041 */
[C---:B------:R-:W-:Y:S01]  /*f960*/  FFMA R104, R67.reuse, R59, R104 ;  /* 0x0000003b43687223 */ /* 0x040fe20000000068 */
[C---:B------:R-:W-:Y:S01]  /*f970*/  FFMA R102, R67.reuse, R51, R102 ;  /* 0x0000003343667223 */ /* 0x040fe20000000066 */
[C---:B------:R-:W-:Y:S01]  /*f980*/  FFMA R100, R67.reuse, R43, R100 ;  /* 0x0000002b43647223 */ /* 0x040fe20000000064 */
[C---:B---3--:R-:W-:Y:S01]  /*f990*/  FFMA R72, R68.reuse, R56, R89 ;  /* 0x0000003844487223 */ /* 0x048fe20000000059 */
        /* <DEDUP_REMOVED lines=8> */
[C---:B-1----:R-:W-:Y:S01]  /*fa20*/  FFMA R68, R44.reuse, R56, R233 ;  /* 0x000000382c447223 */ /* 0x042fe200000000e9 */
[----:B------:R-:W-:Y:S01]  /*fa30*/  FFMA R66, R44, R48, R231 ;  /* 0x000000302c427223 */ /* 0x000fe200000000e7 */
        /* <DEDUP_REMOVED lines=25> */
[----:B------:R-:W2:Y:S01]  /*fbd0*/  LDS.128 R80, [R146.X4+UR5+0x33c0] ;  /* 0x0033c00592507984 */ /* 0x000ea20008004c00 */
[----:B------:R-:W-:Y:S01]  /*fbe0*/  FFMA R46, R62, R50, R47 ;  /* 0x000000323e2e7223 */ /* 0x000fe2000000002f */
[C---:B------:R-:W-:Y:S01]  /*fbf0*/  FFMA R45, R61.reuse, R57, R68 ;  /* 0x000000393d2d7223 */ /* 0x040fe20000000044 */
[----:B------:R-:W-:Y:S01]  /*fc00*/  FFMA R61, R61, R41, R60 ;  /* 0x000000293d3d7223 */ /* 0x000fe2000000003c */
[C---:B------:R-:W-:Y:S01]  /*fc10*/  FFMA R243, R63.reuse, R55, R44 ;  /* 0x000000373ff37223 */ /* 0x040fe2000000002c */
[----:B------:R-:W-:Y:S01]  /*fc20*/  FFMA R91, R63, R51, R46 ;  /* 0x000000333f5b7223 */ /* 0x000fe2000000002e */
[C---:B----4-:R-:W-:Y:S01]  /*fc30*/  FFMA R88, R84.reuse, R52, R88 ;  /* 0x0000003454587223 */ /* 0x050fe20000000058 */
[C---:B------:R-:W-:Y:S01]  /*fc40*/  FFMA R44, R84.reuse, R40, R249 ;  /* 0x00000028542c7223 */ /* 0x040fe200000000f9 */
[----:B------:R-:W-:Y:S01]  /*fc50*/  FFMA R46, R84, R48, R251 ;  /* 0x00000030542e7223 */ /* 0x000fe200000000fb */
        /* <DEDUP_REMOVED lines=17> */
[-C--:B------:R-:W-:Y:S01]  /*fd70*/  FFMA R185, R79, R55.reuse, R78 ;  /* 0x000000374fb97223 */ /* 0x080fe2000000004e */
[----:B------:R-:W-:Y:S01]  /*fd80*/  LDS.128 R44, [R146.X4+UR5+0xd0] ;  /* 0x0000d005922c7984 */ /* 0x000fe20008004c00 */
[----:B------:R-:W-:Y:S01]  /*fd90*/  FFMA R86, R86, R58, R85 ;  /* 0x0000003a56567223 */ /* 0x000fe20000000055 */
[C---:B------:R-:W-:Y:S01]  /*fda0*/  FFMA R241, R87.reuse, R55, R84 ;  /* 0x0000003757f17223 */ /* 0x040fe20000000054 */
[C---:B-1----:R-:W-:Y:S01]  /*fdb0*/  FFMA R84, R64.reuse, R40, R225 ;  /* 0x0000002840547223 */ /* 0x042fe200000000e1 */
[----:B------:R-:W1:Y:S01]  /*fdc0*/  LDS.128 R60, [R156+0xd0] ;  /* 0x0000d0009c3c7984 */ /* 0x000e620000000c00 */
[C---:B------:R-:W-:Y:S01]  /*fdd0*/  FFMA R221, R87.reuse, R59, R86 ;  /* 0x0000003b57dd7223 */ /* 0x040fe20000000056 */
[C---:B------:R-:W-:Y:S01]  /*fde0*/  FFMA R86, R64.reuse, R48, R123 ;  /* 0x0000003040567223 */ /* 0x040fe2000000007b */
[C---:B------:R-:W-:Y:S01]  /*fdf0*/  FFMA R227, R87.reuse, R43, R88 ;  /* 0x0000002b57e37223 */ /* 0x040fe20000000058 */
        /* <DEDUP_REMOVED lines=18> */
[----:B------:R-:W-:Y:S01]  /*ff20*/  FFMA R113, R67, R55, R66 ;  /* 0x0000003743717223 */ /* 0x000fe20000000042 */
[C---:B--2---:R-:W-:Y:S01]  /*ff30*/  FFMA R40, R80.reuse, R40, R117 ;  /* 0x0000002850287223 */ /* 0x044fe20000000075 */
        /* <DEDUP_REMOVED lines=17> */
[----:B---3--:R-:W-:-:S02]  /*10050*/  FFMA R42, R44, R68, R173 ;  /* 0x000000442c2a7223 */ /* 0x008fc400000000ad */
[C---:B------:R-:W-:Y:S01]  /*10060*/  FFMA R53, R45.reuse, R61, R40 ;  /* 0x0000003d2d357223 */ /* 0x040fe20000000028 */
        /* <DEDUP_REMOVED lines=25> */
[C---:B------:R-:W-:Y:S01]  /*10200*/  FFMA R52, R86.reuse, R78, R49 ;  /* 0x0000004e56347223 */ /* 0x040fe20000000031 */
[----:B------:R-:W-:Y:S01]  /*10210*/  FFMA R86, R86, R62, R85 ;  /* 0x0000003e56567223 */ /* 0x000fe20000000055 */
[C---:B------:R-:W-:Y:S01]  /*10220*/  FFMA R109, R87.reuse, R75, R50 ;  /* 0x0000004b576d7223 */ /* 0x040fe20000000032 */
[C---:B------:R-:W-:Y:S01]  /*10230*/  FFMA R85, R87.reuse, R71, R48 ;  /* 0x0000004757557223 */ /* 0x040fe20000000030 */
[C---:B--2---:R-:W-:Y:S01]  /*10240*/  FFMA R50, R64.reuse, R72, R183 ;  /* 0x0000004840327223 */ /* 0x044fe200000000b7 */
        /* <DEDUP_REMOVED lines=13> */
[C---:B-1----:R-:W-:Y:S01]  /*10320*/  FFMA R52, R40.reuse, R68, R187 ;  /* 0x0000004428347223 */ /* 0x042fe200000000bb */
        /* <DEDUP_REMOVED lines=11> */
[----:B------:R-:W1:Y:S01]  /*103e0*/  LDS.128 R52, [R146.X4+UR5+0x12d0] ;  /* 0x0012d00592347984 */ /* 0x000e620008004c00 */
[C---:B------:R-:W-:Y:S01]  /*103f0*/  FFMA R80, R42.reuse, R78, R57 ;  /* 0x0000004e2a507223 */ /* 0x040fe20000000039 */
[C---:B------:R-:W-:Y:S01]  /*10400*/  FFMA R56, R42.reuse, R74, R59 ;  /* 0x0000004a2a387223 */ /* 0x040fe2000000003b */
[----:B------:R-:W-:Y:S01]  /*10410*/  FFMA R82, R42, R62, R41 ;  /* 0x0000003e2a527223 */ /* 0x000fe20000000029 */
[C---:B------:R-:W-:Y:S01]  /*10420*/  FFMA R129, R43.reuse, R71, R40 ;  /* 0x000000472b817223 */ /* 0x040fe20000000028 */
[C---:B------:R-:W-:Y:S01]  /*10430*/  FFMA R80, R43.reuse, R79, R80 ;  /* 0x0000004f2b507223 */ /* 0x040fe20000000050 */
        /* <DEDUP_REMOVED lines=88> */
[----:B------:R-:W-:Y:S01]  /*109c0*/  FFMA R110, R48, R60, R110 ;  /* 0x0000003c306e7223 */ /* 0x000fe2000000006e */
        /* <DEDUP_REMOVED lines=29> */
[C---:B--2---:R-:W-:Y:S01]  /*10ba0*/  FFMA R50, R40.reuse, R76, R235 ;  /* 0x0000004c28327223 */ /* 0x044fe200000000eb */
        /* <DEDUP_REMOVED lines=15> */
[----:B------:R-:W-:Y:S01]  /*10ca0*/  FFMA R40, R42, R62, R53 ;  /* 0x0000003e2a287223 */ /* 0x000fe20000000035 */
[----:B-1----:R-:W-:Y:S01]  /*10cb0*/  FFMA R52, R44, R76, R89 ;  /* 0x0000004c2c347223 */ /* 0x002fe20000000059 */
        /* <DEDUP_REMOVED lines=16> */
[C---:B---3--:R-:W-:Y:S01]  /*10dc0*/  FFMA R44, R56.reuse, R72, R223 ;  /* 0x00000048382c7223 */ /* 0x048fe200000000df */
        /* <DEDUP_REMOVED lines=12> */
[----:B------:R-:W-:Y:S01]  /*10e90*/  LDS.128 R88, [R156+0xe0] ;  /* 0x0000e0009c587984 */ /* 0x000fe20000000c00 */
[----:B------:R-:W-:Y:S01]  /*10ea0*/  FFMA R251, R67, R63, R66 ;  /* 0x0000003f43fb7223 */ /* 0x000fe20000000042 */
[C---:B------:R-:W-:Y:S01]  /*10eb0*/  FFMA R56, R58.reuse, R62, R45 ;  /* 0x0000003e3a387223 */ /* 0x040fe2000000002d */
[----:B------:R-:W-:Y:S01]  /*10ec0*/  FFMA R175, R47, R71, R46 ;  /* 0x000000472faf7223 */ /* 0x000fe2000000002e */
[----:B------:R-:W3:Y:S01]  /*10ed0*/  LDS.128 R40, [R146.X4+UR5+0xe0] ;  /* 0x0000e00592287984 */ /* 0x000ee20008004c00 */
        /* <DEDUP_REMOVED lines=10> */
[----:B------:R-:W-:Y:S01]  /*10f80*/  FFMA R107, R49, R69, R56 ;  /* 0x00000045316b7223 */ /* 0x000fe20000000038 */
[----:B------:R-:W4:Y:S01]  /*10f90*/  LDS.128 R44, [R156+0x3e0] ;  /* 0x0003e0009c2c7984 */ /* 0x000f220000000c00 */
[C---:B------:R-:W-:Y:S01]  /*10fa0*/  FFMA R94, R48.reuse, R76, R93 ;  /* 0x0000004c305e7223 */ /* 0x040fe2000000005d */
[----:B------:R-:W-:-:S02]  /*10fb0*/  FFMA R48, R48, R60, R113 ;  /* 0x0000003c30307223 */ /* 0x000fc40000000071 */
[----:B------:R-:W4:Y:S01]  /*10fc0*/  LDS.128 R56, [R146.X4+UR5+0x1e0] ;  /* 0x0001e00592387984 */ /* 0x000f220008004c00 */
        /* <DEDUP_REMOVED lines=27> */
[C---:B--2---:R-:W-:Y:S01]  /*11180*/  FFMA R54, R40.reuse, R64, R225 ;  /* 0x0000004028367223 */ /* 0x044fe200000000e1 */
[----:B------:R-:W-:Y:S01]  /*11190*/  FFMA R69, R41, R89, R52 ;  /* 0x0000005929457223 */ /* 0x000fe20000000034 */
[----:B------:R-:W-:Y:S01]  /*111a0*/  FFMA R213, R55, R75, R74 ;  /* 0x0000004b37d57223 */ /* 0x000fe2000000004a */
[----:B----4-:R-:W-:Y:S01]  /*111b0*/  FFMA R60, R40, R100, R229 ;  /* 0x00000064283c7223 */ /* 0x010fe200000000e5 */
[----:B------:R-:W-:-:S02]  /*111c0*/  FFMA R63, R41, R65, R54 ;  /* 0x00000041293f7223 */ /* 0x000fc40000000036 */
[----:B------:R-:W2:Y:S01]  /*111d0*/  LDS.128 R52, [R146.X4+UR5+0x3e0] ;  /* 0x0003e00592347984 */ /* 0x000ea20008004c00 */
        /* <DEDUP_REMOVED lines=14> */
[----:B------:R-:W-:Y:S01]  /*112c0*/  FFMA R69, R57, R65, R40 ;  /* 0x0000004139457223 */ /* 0x000fe20000000028 */
[C---:B------:R-:W-:Y:S01]  /*112d0*/  FFMA R60, R56.reuse, R44, R111 ;  /* 0x0000002c383c7223 */ /* 0x040fe2000000006f */
[----:B------:R-:W3:Y:S01]  /*112e0*/  LDS.128 R40, [R146.X4+UR5+0x10e0] ;  /* 0x0010e00592287984 */ /* 0x000ee20008004c00 */
[----:B------:R-:W-:-:S02]  /*112f0*/  FFMA R56, R56, R88, R87 ;  /* 0x0000005838387223 */ /* 0x000fc40000000057 */
[C---:B------:R-:W-:Y:S01]  /*11300*/  FFMA R61, R57.reuse, R45, R60 ;  /* 0x0000002d393d7223 */ /* 0x040fe2000000003c */
[C---:B------:R-:W-:Y:S01]  /*11310*/  FFMA R60, R58.reuse, R102, R63 ;  /* 0x000000663a3c7223 */ /* 0x040fe2000000003f */
[----:B------:R-:W-:Y:S01]  /*11320*/  FFMA R57, R57, R89, R56 ;  /* 0x0000005939397223 */ /* 0x000fe20000000038 */
[C---:B------:R-:W-:Y:S01]  /*11330*/  FFMA R56, R58.reuse, R66, R69 ;  /* 0x000000423a387223 */ /* 0x040fe20000000045 */
[----:B------:R-:W-:Y:S01]  /*11340*/  FFMA R62, R58, R46, R61 ;  /* 0x0000002e3a3e7223 */ /* 0x000fe2000000003d */
[C---:B------:R-:W-:Y:S01]  /*11350*/  FFMA R109, R59.reuse, R103, R60 ;  /* 0x000000673b6d7223 */ /* 0x040fe2000000003c */
[----:B-1----:R-:W-:Y:S01]  /*11360*/  FFMA R60, R48, R44, R249 ;  /* 0x0000002c303c7223 */ /* 0x002fe200000000f9 */
[----:B------:R-:W-:Y:S01]  /*11370*/  FFMA R68, R58, R90, R57 ;  /* 0x0000005a3a447223 */ /* 0x000fe20000000039 */
[----:B------:R-:W-:Y:S01]  /*11380*/  FFMA R111, R59, R47, R62 ;  /* 0x0000002f3b6f7223 */ /* 0x000fe2000000003e */
[C---:B------:R-:W-:Y:S01]  /*11390*/  FFMA R58, R48.reuse, R100, R247 ;  /* 0x00000064303a7223 */ /* 0x040fe200000000f7 */
[----:B------:R-:W-:Y:S01]  /*113a0*/  FFMA R57, R49, R45, R60 ;  /* 0x0000002d31397223 */ /* 0x000fe2000000003c */
[C---:B------:R-:W-:Y:S01]  /*113b0*/  FFMA R71, R59.reuse, R67, R56 ;  /* 0x000000433b477223 */ /* 0x040fe20000000038 */
[----:B------:R-:W1:Y:S01]  /*113c0*/  LDS.128 R60, [R146.X4+UR5+0x11e0] ;  /* 0x0011e005923c7984 */ /* 0x000e620008004c00 */
        /* <DEDUP_REMOVED lines=12> */
[C---:B--2---:R-:W-:Y:S01]  /*11490*/  FFMA R80, R52.reuse, R44, R80 ;  /* 0x0000002c34507223 */ /* 0x044fe20000000050 */
[----:B------:R-:W2:Y:S01]  /*114a0*/  LDS.128 R56, [R146.X4+UR5+0x12e0] ;  /* 0x0012e00592387984 */ /* 0x000ea20008004c00 */
        /* <DEDUP_REMOVED lines=10> */
[C---:B---3--:R-:W-:Y:S01]  /*11550*/  FFMA R116, R40.reuse, R44, R116 ;  /* 0x0000002c28747223 */ /* 0x048fe20000000074 */
        /* <DEDUP_REMOVED lines=13> */
[----:B------:R-:W-:Y:S01]  /*11630*/  FFMA R52, R42, R102, R51 ;  /* 0x000000662a347223 */ /* 0x000fe20000000033 */
[C---:B------:R-:W-:Y:S01]  /*11640*/  FFMA R53, R41.reuse, R89, R120 ;  /* 0x0000005929357223 */ /* 0x040fe20000000078 */
[----:B------:R-:W3:Y:S01]  /*11650*/  LDS.128 R48, [R146.X4+UR5+0x13e0] ;  /* 0x0013e00592307984 */ /* 0x000ee20008004c00 */
[----:B------:R-:W-:Y:S01]  /*11660*/  FFMA R41, R41, R65, R112 ;  /* 0x0000004129297223 */ /* 0x000fe20000000070 */
[----:B-1----:R-:W-:Y:S01]  /*11670*/  FFMA R126, R60, R44, R126 ;  /* 0x0000002c3c7e7223 */ /* 0x002fe2000000007e */
        /* <DEDUP_REMOVED lines=16> */
[C---:B--2---:R-:W-:Y:S01]  /*11780*/  FFMA R162, R56.reuse, R88, R162 ;  /* 0x0000005838a27223 */ /* 0x044fe200000000a2 */
[C---:B------:R-:W-:Y:S01]  /*11790*/  FFMA R130, R56.reuse, R64, R130 ;  /* 0x0000004038827223 */ /* 0x040fe20000000082 */
[----:B------:R-:W-:Y:S01]  /*117a0*/  FFMA R158, R56, R100, R158 ;  /* 0x00000064389e7223 */ /* 0x000fe2000000009e */
        /* <DEDUP_REMOVED lines=23> */
[C---:B------:R-:W-:Y:S01]  /*11920*/  FFMA R74, R48.reuse, R44, R105 ;  /* 0x0000002c304a7223 */ /* 0x040fe20000000069 */
[----:B------:R-:W-:Y:S01]  /*11930*/  FFMA R112, R59, R91, R112 ;  /* 0x0000005b3b707223 */ /* 0x000fe20000000070 */
        /* <DEDUP_REMOVED lines=12> */
[C---:B-1----:R-:W-:Y:S01]  /*11a00*/  FFMA R92, R40.reuse, R44, R92 ;  /* 0x0000002c285c7223 */ /* 0x042fe2000000005c */
[C---:B------:R-:W-:Y:S01]  /*11a10*/  FFMA R86, R40.reuse, R100, R86 ;  /* 0x0000006428567223 */ /* 0x040fe20000000056 */
[C---:B------:R-:W-:Y:S01]  /*11a20*/  FFMA R84, R40.reuse, R64, R84 ;  /* 0x0000004028547223 */ /* 0x040fe20000000054 */
[C---:B------:R-:W-:Y:S01]  /*11a30*/  FFMA R235, R51.reuse, R47, R94 ;  /* 0x0000002f33eb7223 */ /* 0x040fe2000000005e */
[C---:B------:R-:W-:Y:S01]  /*11a40*/  FFMA R233, R51.reuse, R103, R74 ;  /* 0x0000006733e97223 */ /* 0x040fe2000000004a */
[C---:B------:R-:W-:Y:S01]  /*11a50*/  FFMA R249, R51.reuse, R67, R48 ;  /* 0x0000004333f97223 */ /* 0x040fe20000000030 */
[----:B------:R-:W-:Y:S01]  /*11a60*/  FFMA R116, R51, R91, R116 ;  /* 0x0000005b33747223 */ /* 0x000fe20000000074 */
        /* <DEDUP_REMOVED lines=15> */
[----:B---3--:R-:W-:-:S03]  /*11b60*/  FFMA R70, R128, R60, R70 ;  /* 0x0000003c80467223 */ /* 0x008fc60000000046 */
[C---:B------:R-:W-:Y:S01]  /*11b70*/  FFMA R43, R129.reuse, R53, R42 ;  /* 0x00000035812b7223 */ /* 0x040fe2000000002a */
[C---:B----4-:R-:W-:Y:S01]  /*11b80*/  FFMA R40, R128.reuse, R80, R73 ;  /* 0x0000005080287223 */ /* 0x050fe20000000049 */
[C---:B------:R-:W-:Y:S01]  /*11b90*/  FFMA R41, R129.reuse, R61, R70 ;  /* 0x0000003d81297223 */ /* 0x040fe20000000046 */
[----:B------:R-:W-:Y:S02]  /*11ba0*/  FFMA R72, R128, R76, R72 ;  /* 0x0000004c80487223 */ /* 0x000fe40000000048 */
[C---:B------:R-:W-:Y:S01]  /*11bb0*/  FFMA R97, R129.reuse, R81, R40 ;  /* 0x0000005181617223 */ /* 0x040fe20000000028 */
[C---:B------:R-:W-:Y:S01]  /*11bc0*/  FFMA R40, R130.reuse, R54, R43 ;  /* 0x0000003682287223 */ /* 0x040fe2000000002b */
[C---:B------:R-:W-:Y:S01]  /*11bd0*/  FFMA R42, R130.reuse, R62, R41 ;  /* 0x0000003e822a7223 */ /* 0x040fe20000000029 */
[----:B------:R-:W-:Y:S01]  /*11be0*/  FFMA R129, R129, R77, R72 ;  /* 0x0000004d81817223 */ /* 0x000fe20000000048 */
[----:B------:R-:W-:Y:S01]  /*11bf0*/  FFMA R128, R130, R82, R97 ;  /* 0x0000005282807223 */ /* 0x000fe20000000061 */
        /* <DEDUP_REMOVED lines=9> */
[----:B------:R-:W-:-:S02]  /*11c90*/  FFMA R70, R56, R76, R111 ;  /* 0x0000004c38467223 */ /* 0x000fc4000000006f */
        /* <DEDUP_REMOVED lines=17> */
[C---:B------:R-:W-:Y:S01]  /*11db0*/  FFMA R57, R49.reuse, R77, R68 ;  /* 0x0000004d31397223 */ /* 0x040fe20000000044 */
[C---:B------:R-:W-:Y:S01]  /*11dc0*/  FFMA R59, R49.reuse, R61, R58 ;  /* 0x0000003d313b7223 */ /* 0x040fe2000000003a */
[----:B------:R-:W1:Y:S01]  /*11dd0*/  LDS.128 R68, [R146.X4+UR5+0x11f0] ;  /* 0x0011f00592447984 */ /* 0x000e620008004c00 */
        /* <DEDUP_REMOVED lines=217> */
[----:B------:R-:W2:Y:S01]  /*12b70*/  LDS.128 R48, [R146.X4+UR5+0x23f0] ;  /* 0x0023f00592307984 */ /* 0x000ea20008004c00 */
        /* <DEDUP_REMOVED lines=27> */
[C---:B-1----:R-:W-:Y:S01]  /*12d30*/  FFMA R42, R68.reuse, R60, R187 ;  /* 0x0000003c442a7223 */ /* 0x042fe200000000bb */
        /* <DEDUP_REMOVED lines=67> */
[----:B------:R-:W-:-:S02]  /*13170*/  FFMA R44, R43, R83, R42 ;  /* 0x000000532b2c7223 */ /* 0x000fc4000000002a */
[----:B------:R2:W3:Y:S01]  /*13180*/  LDS.128 R40, [R146.X4+UR5+0x33f0] ;  /* 0x0033f00592287984 */ /* 0x0004e20008004c00 */
[C---:B-1----:R-:W-:Y:S01]  /*13190*/  FFMA R116, R100.reuse, R80, R223 ;  /* 0x0000005064747223 */ /* 0x042fe200000000df */
[C---:B------:R-:W-:Y:S01]  /*131a0*/  FFMA R118, R100.reuse, R52, R199 ;  /* 0x0000003464767223 */ /* 0x040fe200000000c7 */
[C---:B------:R-:W-:Y:S01]  /*131b0*/  FFMA R124, R100.reuse, R60, R219 ;  /* 0x0000003c647c7223 */ /* 0x040fe200000000db */
[----:B------:R-:W-:-:S01]  /*131c0*/  FFMA R100, R100, R76, R221 ;  /* 0x0000004c64647223 */ /* 0x000fc200000000dd */
[----:B--2---:R-:W-:Y:S01]  /*131d0*/  SEL R144, R144, RZ, !P1 ;  /* 0x000000ff90907207 */ /* 0x004fe20004800000 */
[----:B------:R-:W-:Y:S06]  /*131e0*/  BAR.SYNC 0x0 ;  /* 0x0000000000007b1d */ /* 0x000fec0000000000 */
[----:B------:R-:W-:Y:S01]  /*131f0*/  IADD3 R68, P1, R0, UR6, RZ ;  /* 0x0000000600447c10 */ /* 0x000fe2000ff3e0ff */
[----:B------:R-:W-:Y:S01]  /*13200*/  UIADD3 UR4, UR4, 0x1, URZ ;  /* 0x0000000104047890 */ /* 0x000fe2000fffe03f */
[----:B------:R-:W-:Y:S01]  /*13210*/  IADD3 R70, P2, R2, UR6, RZ ;  /* 0x0000000602467c10 */ /* 0x000fe2000ff5e0ff */
[C---:B---3--:R-:W-:Y:S01]  /*13220*/  FFMA R76, R40.reuse, R76, R125 ;  /* 0x0000004c284c7223 */ /* 0x048fe2000000007d */
[----:B------:R-:W-:Y:S01]  /*13230*/  IADD3.X R69, R3, UR7, RZ, P1, !PT ;  /* 0x0000000703457c10 */ /* 0x000fe20008ffe4ff */
[----:B------:R-:W-:Y:S01]  /*13240*/  FFMA R60, R40, R60, R117 ;  /* 0x0000003c283c7223 */ /* 0x000fe20000000075 */
[----:B------:R-:W-:Y:S01]  /*13250*/  IADD3 R170, P1, R4, UR6, RZ ;  /* 0x0000000604aa7c10 */ /* 0x000fe2000ff3e0ff */
[----:B------:R-:W-:Y:S01]  /*13260*/  FFMA R52, R40, R52, R127 ;  /* 0x0000003428347223 */ /* 0x000fe2000000007f */
[----:B------:R-:W-:Y:S01]  /*13270*/  LEA R179, R144, R169, 0xe ;  /* 0x000000a990b37211 */ /* 0x000fe200078e70ff */
[----:B------:R-:W-:Y:S01]  /*13280*/  FFMA R40, R40, R80, R119 ;  /* 0x0000005028287223 */ /* 0x000fe20000000077 */
[----:B------:R-:W-:Y:S01]  /*13290*/  IADD3.X R171, R7, UR7, RZ, P1, !PT ;  /* 0x0000000707ab7c10 */ /* 0x000fe20008ffe4ff */
[----:B------:R-:W-:Y:S01]  /*132a0*/  UISETP.GE.AND UP0, UPT, UR4, 0x2, UPT ;  /* 0x000000020400788c */ /* 0x000fe2000bf06270 */
[----:B------:R-:W-:Y:S01]  /*132b0*/  IADD3 R172, P1, R6, UR6, RZ ;  /* 0x0000000606ac7c10 */ /* 0x000fe2000ff3e0ff */
[----:B------:R-:W-:Y:S01]  /*132c0*/  @!PT LDS RZ, [RZ] ;  /* 0x00000000fffff984 */ /* 0x000fe20000000800 */
[----:B------:R-:W-:Y:S01]  /*132d0*/  @!PT LDS RZ, [RZ] ;  /* 0x00000000fffff984 */ /* 0x000fe20000000800 */
[----:B------:R-:W-:Y:S01]  /*132e0*/  @!PT LDS RZ, [RZ] ;  /* 0x00000000fffff984 */ /* 0x000fe20000000800 */
[----:B------:R1:W-:Y:S01]  /*132f0*/  LDGSTS.E.BYPASS.128 [R179], [R68.64], P0 ;  /* 0x0000000044b37fae */ /* 0x0003e20008101c4a */
[----:B------:R-:W-:Y:S01]  /*13300*/  LEA R181, R144, R167, 0xe ;  /* 0x000000a790b57211 */ /* 0x000fe200078e70ff */
[----:B------:R-:W-:Y:S01]  /*13310*/  USEL UR4, UR4, URZ, !UP0 ;  /* 0x0000003f04047287 */ /* 0x000fe2000c000000 */
[----:B------:R-:W-:-:S02]  /*13320*/  IADD3.X R173, R9, UR7, RZ, P1, !PT ;  /* 0x0000000709ad7c10 */ /* 0x000fc40008ffe4ff */
[----:B------:R-:W-:Y:S01]  /*13330*/  IADD3 R176, P1, R10, UR6, RZ ;  /* 0x000000060ab07c10 */ /* 0x000fe2000ff3e0ff */
[----:B------:R-:W-:Y:S01]  /*13340*/  USHF.L.U32 UR5, UR4, 0xe, URZ ;  /* 0x0000000e04057899 */ /* 0x000fe2000800063f */
[----:B------:R-:W-:Y:S01]  /*13350*/  IADD3.X R71, R5, UR7, RZ, P2, !PT ;  /* 0x0000000705477c10 */ /* 0x000fe200097fe4ff */
[----:B------:R-:W-:Y:S01]  /*13360*/  ULEA UR8, UR4, 0x8000, 0xf ;  /* 0x0000800004087891 */ /* 0x000fe2000f8e783f */
[----:B------:R-:W-:Y:S02]  /*13370*/  LEA R183, R144, R165, 0xe ;  /* 0x000000a590b77211 */ /* 0x000fe400078e70ff */
[----:B------:R-:W-:Y:S01]  /*13380*/  IADD3.X R177, R13, UR7, RZ, P1, !PT ;  /* 0x000000070db17c10 */ /* 0x000fe20008ffe4ff */
[----:B------:R2:W-:Y:S01]  /*13390*/  LDGSTS.E.BYPASS.128 [R181], [R70.64], P0 ;  /* 0x0000000046b57fae */ /* 0x0005e20008101c4a */
[----:B-1----:R-:W-:Y:S02]  /*133a0*/  IADD3 R68, P1, R12, UR6, RZ ;  /* 0x000000060c447c10 */ /* 0x002fe4000ff3e0ff */
[----:B------:R-:W-:Y:S01]  /*133b0*/  IADD3 R174, P2, R8, UR6, RZ ;  /* 0x0000000608ae7c10 */ /* 0x000fe2000ff5e0ff */
[----:B------:R1:W-:Y:S01]  /*133c0*/  LDGSTS.E.BYPASS.128 [R183], [R170.64], P0 ;  /* 0x00000000aab77fae */ /* 0x0003e20008101c4a */
[----:B------:R-:W-:-:S02]  /*133d0*/  LEA R185, R144, R163, 0xe ;  /* 0x000000a390b97211 */ /* 0x000fc400078e70ff */
[----:B------:R-:W-:Y:S02]  /*133e0*/  IADD3.X R69, R15, UR7, RZ, P1, !PT ;  /* 0x000000070f457c10 */ /* 0x000fe40008ffe4ff */
[C---:B------:R-:W-:Y:S01]  /*133f0*/  LEA R187, R144.reuse, R161, 0xe ;  /* 0x000000a190bb7211 */ /* 0x040fe200078e70ff */
[----:B------:R3:W-:Y:S01]  /*13400*/  LDGSTS.E.BYPASS.128 [R185], [R172.64], P0 ;  /* 0x00000000acb97fae */ /* 0x0007e20008101c4a */
[----:B------:R-:W-:Y:S02]  /*13410*/  IADD3.X R175, R11, UR7, RZ, P2, !PT ;  /* 0x000000070baf7c10 */ /* 0x000fe400097fe4ff */
[----:B--2---:R-:W-:Y:S02]  /*13420*/  LEA R181, R144, R159, 0xe ;  /* 0x0000009f90b57211 */ /* 0x004fe400078e70ff */
[----:B------:R-:W-:Y:S01]  /*13430*/  IADD3 R178, P2, R14, UR6, RZ ;  /* 0x000000060eb27c10 */ /* 0x000fe2000ff5e0ff */
[----:B------:R2:W-:Y:S01]  /*13440*/  LDGSTS.E.BYPASS.128 [R187], [R174.64], P0 ;  /* 0x00000000aebb7fae */ /* 0x0005e20008101c4a */
[----:B-1----:R-:W-:-:S02]  /*13450*/  IADD3 R170, P1, R18, UR6, RZ ;  /* 0x0000000612aa7c10 */ /* 0x002fc4000ff3e0ff */
[----:B------:R-:W-:Y:S01]  /*13460*/  LEA R183, R144, R157, 0xe ;  /* 0x0000009d90b77211 */ /* 0x000fe200078e70ff */
[----:B------:R1:W-:Y:S01]  /*13470*/  LDGSTS.E.BYPASS.128 [R181], [R176.64], P0 ;  /* 0x00000000b0b57fae */ /* 0x0003e20008101c4a */
[----:B------:R-:W-:Y:S02]  /*13480*/  IADD3.X R171, R21, UR7, RZ, P1, !PT ;  /* 0x0000000715ab7c10 */ /* 0x000fe40008ffe4ff */
[----:B------:R-:W-:Y:S01]  /*13490*/  IADD3 R70, P3, R16, UR6, RZ ;  /* 0x0000000610467c10 */ /* 0x000fe2000ff7e0ff */
[----:B------:R4:W-:Y:S01]  /*134a0*/  LDGSTS.E.BYPASS.128 [R183], [R68.64], P0 ;  /* 0x0000000044b77fae */ /* 0x0009e20008101c4a */
[----:B------:R-:W-:Y:S02]  /*134b0*/  LEA R126, R144, 0x8000, 0xf ;  /* 0x00008000907e7811 */ /* 0x000fe400078e78ff */
[----:B---3--:R-:W-:Y:S02]  /*134c0*/  IADD3 R172, P1, R22, UR6, RZ ;  /* 0x0000000616ac7c10 */ /* 0x008fe4000ff3e0ff */
[----:B------:R-:W-:-:S02]  /*134d0*/  LEA R189, R144, R155, 0xe ;  /* 0x0000009b90bd7211 */ /* 0x000fc400078e70ff */
[----:B------:R-:W-:Y:S02]  /*134e0*/  IADD3.X R179, R17, UR7, RZ, P2, !PT ;  /* 0x0000000711b37c10 */ /* 0x000fe400097fe4ff */
[----:B------:R-:W-:Y:S02]  /*134f0*/  IADD3.X R71, R19, UR7, RZ, P3, !PT ;  /* 0x0000000713477c10 */ /* 0x000fe40009ffe4ff */
[----:B------:R-:W-:Y:S01]  /*13500*/  IADD3 R185, R169, R126, RZ ;  /* 0x0000007ea9b97210 */ /* 0x000fe20007ffe0ff */
[----:B------:R3:W-:Y:S01]  /*13510*/  LDGSTS.E.BYPASS.128 [R189], [R178.64], P0 ;  /* 0x00000000b2bd7fae */ /* 0x0007e20008101c4a */
[----:B------:R-:W-:Y:S02]  /*13520*/  IADD3.X R173, R25, UR7, RZ, P1, !PT ;  /* 0x0000000719ad7c10 */ /* 0x000fe40008ffe4ff */
[----:B----4-:R-:W-:Y:S01]  /*13530*/  IADD3 R68, P1, R24, UR6, RZ ;  /* 0x0000000618447c10 */ /* 0x010fe2000ff3e0ff */
[----:B------:R-:W0:Y:S01]  /*13540*/  LDGDEPBAR ;  /* 0x00000000000079af */ /* 0x000e220000000000 */
[----:B--2---:R-:W-:-:S02]  /*13550*/  IADD3 R174, P2, R20, UR6, RZ ;  /* 0x0000000614ae7c10 */ /* 0x004fc4000ff5e0ff */
[-C--:B-1----:R-:W-:Y:S01]  /*13560*/  IADD3 R181, R167, R126.reuse, RZ ;  /* 0x0000007ea7b57210 */ /* 0x082fe20007ffe0ff */
[----:B------:R1:W-:Y:S01]  /*13570*/  LDGSTS.E.BYPASS.128 [R185], [R70.64], P0 ;  /* 0x0000000046b97fae */ /* 0x0003e20008101c4a */
[----:B------:R-:W-:Y:S02]  /*13580*/  IADD3.X R69, R27, UR7, RZ, P1, !PT ;  /* 0x000000071b457c10 */ /* 0x000fe40008ffe4ff */
[----:B------:R-:W-:Y:S01]  /*13590*/  IADD3.X R175, R23, UR7, RZ, P2, !PT ;  /* 0x0000000717af7c10 */ /* 0x000fe200097fe4ff */
[----:B------:R2:W-:Y:S01]  /*135a0*/  LDGSTS.E.BYPASS.128 [R181], [R170.64], P0 ;  /* 0x00000000aab57fae */ /* 0x0005e20008101c4a */
[-C--:B------:R-:W-:Y:S02]  /*135b0*/  IADD3 R183, R165, R126.reuse, RZ ;  /* 0x0000007ea5b77210 */ /* 0x080fe40007ffe0ff */
[-C--:B---3--:R-:W-:Y:S02]  /*135c0*/  IADD3 R179, R163, R126.reuse, RZ ;  /* 0x0000007ea3b37210 */ /* 0x088fe40007ffe0ff */
[----:B------:R-:W-:Y:S01]  /*135d0*/  IADD3 R176, P2, R26, UR6, RZ ;  /* 0x000000061ab07c10 */ /* 0x000fe2000ff5e0ff */
[----:B------:R3:W-:Y:S01]  /*135e0*/  LDGSTS.E.BYPASS.128 [R183], [R174.64], P0 ;  /* 0x00000000aeb77fae */ /* 0x0007e20008101c4a */
[----:B------:R-:W-:-:S02]  /*135f0*/  IADD3 R187, R147, R126, RZ ;  /* 0x0000007e93bb7210 */ /* 0x000fc40007ffe0ff */
[----:B-1----:R-:W-:Y:S01]  /*13600*/  IADD3 R70, P1, R28, UR6, RZ ;  /* 0x000000061c467c10 */ /* 0x002fe2000ff3e0ff */
[----:B------:R1:W-:Y:S01]  /*13610*/  LDGSTS.E.BYPASS.128 [R179], [R172.64], P0 ;  /* 0x00000000acb37fae */ /* 0x0003e20008101c4a */
[-C--:B------:R-:W-:Y:S02]  /*13620*/  IADD3 R185, R161, R126.reuse, RZ ;  /* 0x0000007ea1b97210 */ /* 0x080fe40007ffe0ff */
[----:B------:R-:W-:Y:S02]  /*13630*/  IADD3.X R71, R31, UR7, RZ, P1, !PT ;  /* 0x000000071f477c10 */ /* 0x000fe40008ffe4ff */
[----:B--2---:R-:W-:Y:S01]  /*13640*/  IADD3 R170, P1, R30, UR6, RZ ;  /* 0x000000061eaa7c10 */ /* 0x004fe2000ff3e0ff */
[----:B------:R2:W-:Y:S01]  /*13650*/  LDGSTS.E.BYPASS.128 [R185], [R68.64], P0 ;  /* 0x0000000044b97fae */ /* 0x0005e20008101c4a */
[----:B------:R-:W-:Y:S02]  /*13660*/  IADD3.X R177, R29, UR7, RZ, P2, !PT ;  /* 0x000000071db17c10 */ /* 0x000fe400097fe4ff */
[----:B------:R-:W-:-:S02]  /*13670*/  IADD3 R181, R159, R126, RZ ;  /* 0x0000007e9fb57210 */ /* 0x000fc40007ffe0ff */
[-C--:B---3--:R-:W-:Y:S02]  /*13680*/  IADD3 R183, R157, R126.reuse, RZ ;  /* 0x0000007e9db77210 */ /* 0x088fe40007ffe0ff */
[----:B------:R-:W-:Y:S01]  /*13690*/  IADD3.X R171, R33, UR7, RZ, P1, !PT ;  /* 0x0000000721ab7c10 */ /* 0x000fe20008ffe4ff */
[----:B------:R3:W-:Y:S01]  /*136a0*/  LDGSTS.E.BYPASS.128 [R181], [R176.64], P0 ;  /* 0x00000000b0b57fae */ /* 0x0007e20008101c4a */
[----:B-1----:R-:W-:Y:S02]  /*136b0*/  IADD3 R172, P1, R34, UR6, RZ ;  /* 0x0000000622ac7c10 */ /* 0x002fe4000ff3e0ff */
[----:B------:R-:W-:Y:S01]  /*136c0*/  IADD3 R174, P2, R32, UR6, RZ ;  /* 0x0000000620ae7c10 */ /* 0x000fe2000ff5e0ff */
[----:B------:R1:W-:Y:S01]  /*136d0*/  LDGSTS.E.BYPASS.128 [R183], [R70.64], P0 ;  /* 0x0000000046b77fae */ /* 0x0003e20008101c4a */
[----:B------:R-:W-:Y:S02]  /*136e0*/  IADD3.X R173, R37, UR7, RZ, P1, !PT ;  /* 0x0000000725ad7c10 */ /* 0x000fe40008ffe4ff */
[----:B------:R-:W-:-:S02]  /*136f0*/  IADD3 R179, R155, R126, RZ ;  /* 0x0000007e9bb37210 */ /* 0x000fc40007ffe0ff */
[----:B------:R-:W-:Y:S02]  /*13700*/  IADD3.X R175, R35, UR7, RZ, P2, !PT ;  /* 0x0000000723af7c10 */ /* 0x000fe400097fe4ff */
[-C--:B--2---:R-:W-:Y:S01]  /*13710*/  IADD3 R185, R154, R126.reuse, RZ ;  /* 0x0000007e9ab97210 */ /* 0x084fe20007ffe0ff */
[----:B------:R2:W-:Y:S01]  /*13720*/  LDGSTS.E.BYPASS.128 [R179], [R170.64], P0 ;  /* 0x00000000aab37fae */ /* 0x0005e20008101c4a */
[-C--:B---3--:R-:W-:Y:S02]  /*13730*/  IADD3 R181, R153, R126.reuse, RZ ;  /* 0x0000007e99b57210 */ /* 0x088fe40007ffe0ff */
[----:B------:R-:W-:Y:S01]  /*13740*/  IADD3 R176, P2, R38, UR6, RZ ;  /* 0x0000000626b07c10 */ /* 0x000fe2000ff5e0ff */
[----:B------:R3:W-:Y:S01]  /*13750*/  LDGSTS.E.BYPASS.128 [R185], [R174.64], P0 ;  /* 0x00000000aeb97fae */ /* 0x0007e20008101c4a */
[----:B-1----:R-:W-:Y:S02]  /*13760*/  IADD3 R70, P1, R36, UR6, RZ ;  /* 0x0000000624467c10 */ /* 0x002fe4000ff3e0ff */
[----:B------:R-:W-:Y:S01]  /*13770*/  IADD3 R183, R152, R126, RZ ;  /* 0x0000007e98b77210 */ /* 0x000fe20007ffe0ff */
[----:B------:R1:W-:Y:S01]  /*13780*/  LDGSTS.E.BYPASS.128 [R181], [R172.64], P0 ;  /* 0x00000000acb57fae */ /* 0x0003e20008101c4a */
[----:B------:R-:W-:-:S02]  /*13790*/  IADD3.X R71, R39, UR7, RZ, P1, !PT ;  /* 0x0000000727477c10 */ /* 0x000fc40008ffe4ff */
[----:B------:R-:W-:Y:S02]  /*137a0*/  IADD3 R68, P1, R132, UR6, RZ ;  /* 0x0000000684447c10 */ /* 0x000fe4000ff3e0ff */
[----:B------:R-:W-:Y:S01]  /*137b0*/  IADD3.X R177, R133, UR7, RZ, P2, !PT ;  /* 0x0000000785b17c10 */ /* 0x000fe200097fe4ff */
[----:B------:R4:W-:Y:S01]  /*137c0*/  LDGSTS.E.BYPASS.128 [R183], [R70.64], P0 ;  /* 0x0000000046b77fae */ /* 0x0009e20008101c4a */
[----:B------:R-:W-:Y:S02]  /*137d0*/  IADD3.X R69, R134, UR7, RZ, P1, !PT ;  /* 0x0000000786457c10 */ /* 0x000fe40008ffe4ff */
[----:B--2---:R-:W-:Y:S02]  /*137e0*/  IADD3 R170, P1, R136, UR6, RZ ;  /* 0x0000000688aa7c10 */ /* 0x004fe4000ff3e0ff */
[----:B------:R-:W-:Y:S02]  /*137f0*/  IADD3 R179, R151, R126, RZ ;  /* 0x0000007e97b37210 */ /* 0x000fe40007ffe0ff */
[----:B-1----:R-:W-:-:S02]  /*13800*/  IADD3 R172, P2, R138, UR6, RZ ;  /* 0x000000068aac7c10 */ /* 0x002fc4000ff5e0ff */
[----:B---3--:R-:W-:Y:S01]  /*13810*/  IADD3 R174, P3, R140, UR6, RZ ;  /* 0x000000068cae7c10 */ /* 0x008fe2000ff7e0ff */
[----:B------:R1:W-:Y:S01]  /*13820*/  LDGSTS.E.BYPASS.128 [R179], [R176.64], P0 ;  /* 0x00000000b0b37fae */ /* 0x0003e20008101c4a */
[-C--:B------:R-:W-:Y:S01]  /*13830*/  IADD3 R185, R150, R126.reuse, RZ ;  /* 0x0000007e96b97210 */ /* 0x080fe20007ffe0ff */
[-C--:B----4-:R-:W-:Y:S01]  /*13840*/  FFMA R71, R101, R61.reuse, R124 ;  /* 0x0000003d65477223 */ /* 0x090fe2000000007c */
[----:B------:R-:W-:Y:S01]  /*13850*/  IADD3.X R171, R135, UR7, RZ, P1, !PT ;  /* 0x0000000787ab7c10 */ /* 0x000fe20008ffe4ff */
[----:B------:R-:W-:Y:S01]  /*13860*/  FFMA R61, R41, R61, R60 ;  /* 0x0000003d293d7223 */ /* 0x000fe2000000003c */
[-C--:B------:R-:W-:Y:S01]  /*13870*/  IADD3 R181, R149, R126.reuse, RZ ;  /* 0x0000007e95b57210 */ /* 0x080fe20007ffe0ff */
[----:B------:R2:W-:Y:S01]  /*13880*/  LDGSTS.E.BYPASS.128 [R185], [R68.64], P0 ;  /* 0x0000000044b97fae */ /* 0x0005e20008101c4a */
[----:B------:R-:W-:Y:S01]  /*13890*/  IADD3.X R173, R137, UR7, RZ, P2, !PT ;  /* 0x0000000789ad7c10 */ /* 0x000fe200097fe4ff */
[----:B------:R-:W-:Y:S01]  /*138a0*/  UIADD3 UR6, UP1, UR6, 0x100, URZ ;  /* 0x0000010006067890 */ /* 0x000fe2000ff3e03f */
[----:B------:R-:W-:Y:S01]  /*138b0*/  IADD3 R183, R148, R126, RZ ;  /* 0x0000007e94b77210 */ /* 0x000fe20007ffe0ff */
[----:B------:R3:W-:Y:S01]  /*138c0*/  LDGSTS.E.BYPASS.128 [R181], [R170.64], P0 ;  /* 0x00000000aab57fae */ /* 0x0007e20008101c4a */
[----:B------:R-:W-:Y:S01]  /*138d0*/  IADD3.X R175, R139, UR7, RZ, P3, !PT ;  /* 0x000000078baf7c10 */ /* 0x000fe20009ffe4ff */
[-C--:B-1----:R-:W-:Y:S01]  /*138e0*/  FFMA R177, R101, R53.reuse, R118 ;  /* 0x0000003565b17223 */ /* 0x082fe20000000076 */
[----:B------:R-:W-:Y:S01]  /*138f0*/  IADD3 R143, R143, 0x40, RZ ;  /* 0x000000408f8f7810 */ /* 0x000fe20007ffe0ff */
[----:B------:R3:W-:Y:S01]  /*13900*/  LDGSTS.E.BYPASS.128 [R183], [R172.64], P0 ;  /* 0x00000000acb77fae */ /* 0x0007e20008101c4a */
[----:B------:R-:W-:Y:S01]  /*13910*/  FFMA R53, R41, R53, R52 ;  /* 0x0000003529357223 */ /* 0x000fe20000000034 */
[-C--:B------:R-:W-:Y:S01]  /*13920*/  FFMA R70, R102, R62.reuse, R71 ;  /* 0x0000003e66467223 */ /* 0x080fe20000000047 */
[----:B------:R-:W-:Y:S01]  /*13930*/  FFMA R62, R42, R62, R61 ;  /* 0x0000003e2a3e7223 */ /* 0x000fe2000000003d */
[----:B------:R3:W-:Y:S01]  /*13940*/  LDGSTS.E.BYPASS.128 [R187], [R174.64], P0 ;  /* 0x00000000aebb7fae */ /* 0x0007e20008101c4a */
[----:B------:R-:W-:Y:S01]  /*13950*/  ISETP.GE.U32.AND P0, PT, R143, 0x6c, PT ;  /* 0x0000006c8f00780c */ /* 0x000fe20003f06070 */
[-C--:B--2---:R-:W-:Y:S01]  /*13960*/  FFMA R69, R101, R77.reuse, R100 ;  /* 0x0000004d65457223 */ /* 0x084fe20000000064 */
[----:B------:R-:W-:Y:S01]  /*13970*/  FFMA R77, R41, R77, R76 ;  /* 0x0000004d294d7223 */ /* 0x000fe2000000004c */
[----:B------:R-:W0:Y:S01]  /*13980*/  LDGDEPBAR ;  /* 0x00000000000079af */ /* 0x000e220000000000 */
[-C--:B------:R-:W-:Y:S01]  /*13990*/  FFMA R101, R101, R81.reuse, R116 ;  /* 0x0000005165657223 */ /* 0x080fe20000000074 */
[----:B------:R-:W-:Y:S01]  /*139a0*/  FFMA R41, R41, R81, R40 ;  /* 0x0000005129297223 */ /* 0x000fe20000000028 */
[C---:B------:R-:W-:Y:S01]  /*139b0*/  FFMA R116, R102.reuse, R78, R69 ;  /* 0x0000004e66747223 */ /* 0x040fe20000000045 */
[-C--:B------:R-:W-:Y:S01]  /*139c0*/  FFMA R100, R102, R54.reuse, R177 ;  /* 0x0000003666647223 */ /* 0x080fe200000000b1 */
[C---:B------:R-:W-:Y:S01]  /*139d0*/  FFMA R54, R42.reuse, R54, R53 ;  /* 0x000000362a367223 */ /* 0x040fe20000000035 */
[----:B------:R-:W-:Y:S01]  /*139e0*/  FFMA R78, R42, R78, R77 ;  /* 0x0000004e2a4e7223 */ /* 0x000fe2000000004d */
[-C--:B------:R-:W-:Y:S01]  /*139f0*/  FFMA R68, R102, R82.reuse, R101 ;  /* 0x0000005266447223 */ /* 0x080fe20000000065 */
[----:B------:R-:W-:Y:S01]  /*13a00*/  FFMA R42, R42, R82, R41 ;  /* 0x000000522a2a7223 */ /* 0x000fe20000000029 */
[----:B------:R-:W-:Y:S01]  /*13a10*/  UIADD3.X UR7, URZ, UR7, URZ, UP1, !UPT ;  /* 0x000000073f077290 */ /* 0x000fe20008ffe43f */
[-C--:B------:R-:W-:Y:S01]  /*13a20*/  FFMA R71, R103, R79.reuse, R116 ;  /* 0x0000004f67477223 */ /* 0x080fe20000000074 */
[----:B------:R-:W-:Y:S01]  /*13a30*/  FFMA R79, R43, R79, R78 ;  /* 0x0000004f2b4f7223 */ /* 0x000fe2000000004e */
[C---:B------:R-:W-:Y:S01]  /*13a40*/  FFMA R70, R103.reuse, R63, R70 ;  /* 0x0000003f67467223 */ /* 0x040fe20000000046 */
[C---:B------:R-:W-:Y:S01]  /*13a50*/  FFMA R69, R103.reuse, R55, R100 ;  /* 0x0000003767457223 */ /* 0x040fe20000000064 */
[----:B------:R-:W-:Y:S01]  /*13a60*/  FFMA R68, R103, R83, R68 ;  /* 0x0000005367447223 */ /* 0x000fe20000000044 */
[C---:B------:R-:W-:Y:S01]  /*13a70*/  FFMA R78, R43.reuse, R63, R62 ;  /* 0x0000003f2b4e7223 */ /* 0x040fe2000000003e */
[C---:B------:R-:W-:Y:S01]  /*13a80*/  FFMA R77, R43.reuse, R55, R54 ;  /* 0x000000372b4d7223 */ /* 0x040fe20000000036 */
[----:B------:R-:W-:Y:S01]  /*13a90*/  FFMA R76, R43, R83, R42 ;  /* 0x000000532b4c7223 */ /* 0x000fe2000000002a */
[----:B------:R-:W-:-:S04]  /*13aa0*/  DEPBAR.LE SB0, 0x2 ;  /* 0x000080800000791a */ /* 0x000fc80000000000 */
[----:B------:R-:W-:Y:S06]  /*13ab0*/  BAR.SYNC 0x0 ;  /* 0x0000000000007b1d */ /* 0x000fec0000000000 */
[----:B---3--:R-:W-:Y:S01]  /*13ac0*/  @P0 CALL.REL.NOINC `(.L_x_0) ;  /* 0x0000001000000944 */ /* 0x008fe20003c00000 */
[----:B------:R-:W-:Y:S05]  /*13ad0*/  BRA `(.L_x_1) ;  /* 0xfffee3f000007947 */ /* 0x000fea000383ffff */
.L_x_0:
[----:B------:R-:W1:Y:S01]  /*13ae0*/  S2R R0, SR_TID.X ;  /* 0x0000000000007919 */ /* 0x000e620000002100 */
[----:B------:R-:W-:-:S04]  /*13af0*/  DEPBAR.LE SB0, 0x0 ;  /* 0x000080000000791a */ /* 0x000fc80000000000 */
[----:B------:R-:W-:Y:S01]  /*13b00*/  ULDC UR4, c[0x0][0x178] ;  /* 0x00005e0000047ab9 */ /* 0x000fe20000000800 */
[C---:B------:R-:W-:Y:S01]  /*13b10*/  LOP3.LUT R3, R142.reuse, 0x10, RZ, 0xfc, !PT ;  /* 0x000000108e037812 */ /* 0x040fe200078efcff */
[----:B------:R-:W-:Y:S01]  /*13b20*/  UIMAD UR4, UR4, 0x32, URZ ;  /* 0x00000032040478a4 */ /* 0x000fe2000f8e023f */
[C---:B------:R-:W-:Y:S02]  /*13b30*/  LOP3.LUT R4, R142.reuse, 0x14, RZ, 0xfc, !PT ;  /* 0x000000148e047812 */ /* 0x040fe400078efcff */
[----:B------:R-:W-:Y:S02]  /*13b40*/  LOP3.LUT R18, R142, 0x24, RZ, 0xfc, !PT ;  /* 0x000000248e127812 */ /* 0x000fe400078efcff */
[----:B-1----:R-:W-:Y:S02]  /*13b50*/  SHF.R.U32.HI R22, RZ, 0x5, R0 ;  /* 0x00000005ff167819 */ /* 0x002fe40000011600 */
[----:B------:R-:W-:Y:S02]  /*13b60*/  SHF.L.U32 R2, R0, 0x2, RZ ;  /* 0x0000000200027819 */ /* 0x000fe400000006ff */
[----:B------:R-:W-:-:S02]  /*13b70*/  SGXT.U32 R22, R22, 0x2 ;  /* 0x000000021616781a */ /* 0x000fc40000000000 */
[----:B------:R-:W-:Y:S02]  /*13b80*/  LOP3.LUT R141, R141, 0x7c, R2, 0xf8, !PT ;  /* 0x0000007c8d8d7812 */ /* 0x000fe400078ef802 */
[----:B------:R-:W-:Y:S01]  /*13b90*/  LOP3.LUT R0, R142, 0x4, RZ, 0xfc, !PT ;  /* 0x000000048e007812 */ /* 0x000fe200078efcff */
[----:B------:R-:W-:Y:S01]  /*13ba0*/  IMAD R145, R22, 0x210, R145 ;  /* 0x0000021016917824 */ /* 0x000fe200078e0291 */
[----:B------:R-:W-:Y:S06]  /*13bb0*/  BAR.SYNC 0x0 ;  /* 0x0000000000007b1d */ /* 0x000fec0000000000 */
[----:B------:R-:W-:Y:S01]  /*13bc0*/  SHF.L.U32 R5, R145, 0x2, RZ ;  /* 0x0000000291057819 */ /* 0x000fe200000006ff */
[----:B------:R-:W-:Y:S01]  /*13bd0*/  STS.128 [R145.X4], R128 ;  /* 0x0000008091007388 */ /* 0x000fe20000004c00 */
[----:B------:R-:W-:Y:S01]  /*13be0*/  ISETP.GE.AND P0, PT, R141, 0xac, PT ;  /* 0x000000ac8d00780c */ /* 0x000fe20003f06270 */
[C---:B------:R-:W-:Y:S01]  /*13bf0*/  IMAD R141, R142.reuse, 0xac, R141 ;  /* 0x000000ac8e8d7824 */ /* 0x040fe200078e028d */
[----:B------:R-:W-:Y:S01]  /*13c00*/  LOP3.LUT R2, R142, 0xc, RZ, 0xfc, !PT ;  /* 0x0000000c8e027812 */ /* 0x000fe200078efcff */
[----:B------:R-:W-:Y:S01]  /*13c10*/  IMAD R22, R22, -0x630, R5 ;  /* 0xfffff9d016167824 */ /* 0x000fe200078e0205 */
[----:B------:R-:W-:Y:S01]  /*13c20*/  STS.128 [R145.X4+0x210], R108 ;  /* 0x0002106c91007388 */ /* 0x000fe20000004c00 */
[----:B------:R-:W-:-:S02]  /*13c30*/  ISETP.LT.AND P3, PT, R142, UR4, !P0 ;  /* 0x000000048e007c0c */ /* 0x000fc4000c761270 */
[----:B------:R-:W-:Y:S01]  /*13c40*/  ISETP.LT.AND P2, PT, R0, UR4, !P0 ;  /* 0x0000000400007c0c */ /* 0x000fe2000c741270 */
[----:B------:R-:W-:Y:S01]  /*13c50*/  STS.128 [R145.X4+0x420], R96 ;  /* 0x0004206091007388 */ /* 0x000fe20000004c00 */
[----:B------:R-:W-:Y:S02]  /*13c60*/  IADD3 R12, R141, 0x2b0, RZ ;  /* 0x000002b08d0c7810 */ /* 0x000fe40007ffe0ff */
[----:B------:R-:W-:Y:S01]  /*13c70*/  LOP3.LUT R0, R142, 0x8, RZ, 0xfc, !PT ;  /* 0x000000088e007812 */ /* 0x000fe200078efcff */
[----:B------:R-:W-:Y:S01]  /*13c80*/  STS.128 [R145.X4+0x630], R56 ;  /* 0x0006303891007388 */ /* 0x000fe20000004c00 */
[----:B------:R-:W-:-:S03]  /*13c90*/  ISETP.LT.AND P6, PT, R2, UR4, !P0 ;  /* 0x0000000402007c0c */ /* 0x000fc6000c7c1270 */
[----:B------:R-:W-:Y:S06]  /*13ca0*/  BAR.SYNC 0x0 ;  /* 0x0000000000007b1d */ /* 0x000fec0000000000 */
[----:B------:R-:W1:Y:S01]  /*13cb0*/  LDS.128 R24, [R22] ;  /* 0x0000000016187984 */ /* 0x000e620000000c00 */
[----:B------:R-:W-:Y:S02]  /*13cc0*/  ISETP.LT.AND P5, PT, R3, UR4, !P0 ;  /* 0x0000000403007c0c */ /* 0x000fe4000c7a1270 */
[----:B------:R-:W-:Y:S01]  /*13cd0*/  ISETP.LT.AND P4, PT, R4, UR4, !P0 ;  /* 0x0000000404007c0c */ /* 0x000fe2000c781270 */
[----:B------:R-:W2:Y:S01]  /*13ce0*/  LDS.128 R28, [R22+0x840] ;  /* 0x00084000161c7984 */ /* 0x000ea20000000c00 */
[----:B------:R-:W-:-:S02]  /*13cf0*/  ISETP.LT.AND P1, PT, R0, UR4, !P0 ;  /* 0x0000000400007c0c */ /* 0x000fc4000c721270 */
[C---:B------:R-:W-:Y:S01]  /*13d00*/  IADD3 R14, R141.reuse, 0x560, RZ ;  /* 0x000005608d0e7810 */ /* 0x040fe20007ffe0ff */
[----:B------:R-:W3:Y:S01]  /*13d10*/  LDS.128 R32, [R22+0x1080] ;  /* 0x0010800016207984 */ /* 0x000ee20000000c00 */
[----:B------:R-:W-:Y:S02]  /*13d20*/  LOP3.LUT R0, R142, 0x18, RZ, 0xfc, !PT ;  /* 0x000000188e007812 */ /* 0x000fe400078efcff */
[C---:B------:R-:W-:Y:S01]  /*13d30*/  IADD3 R16, R141.reuse, 0x810, RZ ;  /* 0x000008108d107810 */ /* 0x040fe20007ffe0ff */
[----:B------:R-:W4:Y:S01]  /*13d40*/  LDS.128 R36, [R22+0x18c0] ;  /* 0x0018c00016247984 */ /* 0x000f220000000c00 */
[C---:B------:R-:W-:Y:S02]  /*13d50*/  IADD3 R19, R141.reuse, 0xac0, RZ ;  /* 0x00000ac08d137810 */ /* 0x040fe40007ffe0ff */
[----:B------:R-:W-:Y:S01]  /*13d60*/  IADD3 R20, R141, 0x25a0, RZ ;  /* 0x000025a08d147810 */ /* 0x000fe20007ffe0ff */
[----:B------:R-:W-:Y:S06]  /*13d70*/  BAR.SYNC 0x0 ;  /* 0x0000000000007b1d */ /* 0x000fec0000000000 */
[----:B------:R-:W-:Y:S04]  /*13d80*/  STS.128 [R145.X4], R92 ;  /* 0x0000005c91007388 */ /* 0x000fe80000004c00 */
[----:B------:R-:W-:Y:S04]  /*13d90*/  STS.128 [R145.X4+0x210], R104 ;  /* 0x0002106891007388 */ /* 0x000fe80000004c00 */
[----:B------:R-:W-:Y:S04]  /*13da0*/  STS.128 [R145.X4+0x420], R112 ;  /* 0x0004207091007388 */ /* 0x000fe80000004c00 */
[----:B------:R-:W-:Y:S04]  /*13db0*/  STS.128 [R145.X4+0x630], R84 ;  /* 0x0006305491007388 */ /* 0x000fe80000004c00 */
[----:B------:R-:W-:Y:S06]  /*13dc0*/  BAR.SYNC 0x0 ;  /* 0x0000000000007b1d */ /* 0x000fec0000000000 */
[----:B------:R-:W1:Y:S04]  /*13dd0*/  LDS.128 R40, [R22] ;  /* 0x0000000016287984 */ /* 0x000e680000000c00 */
[----:B------:R-:W1:Y:S04]  /*13de0*/  LDS.128 R52, [R22+0x840] ;  /* 0x0008400016347984 */ /* 0x000e680000000c00 */
[----:B------:R-:W1:Y:S04]  /*13df0*/  LDS.128 R56, [R22+0x1080] ;  /* 0x0010800016387984 */ /* 0x000e680000000c00 */
[----:B------:R-:W1:Y:S04]  /*13e00*/  LDS.128 R60, [R22+0x18c0] ;  /* 0x0018c000163c7984 */ /* 0x000e680000000c00 */
[----:B------:R-:W-:Y:S06]  /*13e10*/  BAR.SYNC 0x0 ;  /* 0x0000000000007b1d */ /* 0x000fec0000000000 */
[----:B------:R-:W-:Y:S04]  /*13e20*/  STS.128 [R145.X4], R72 ;  /* 0x0000004891007388 */ /* 0x000fe80000004c00 */
[----:B------:R-:W-:Y:S04]  /*13e30*/  STS.128 [R145.X4+0x210], R64 ;  /* 0x0002104091007388 */ /* 0x000fe80000004c00 */
[----:B------:R-:W-:Y:S04]  /*13e40*/  STS.128 [R145.X4+0x420], R88 ;  /* 0x0004205891007388 */ /* 0x000fe80000004c00 */
[----:B------:R-:W-:Y:S04]  /*13e50*/  STS.128 [R145.X4+0x630], R120 ;  /* 0x0006307891007388 */ /* 0x000fe80000004c00 */
[----:B------:R-:W-:Y:S06]  /*13e60*/  BAR.SYNC 0x0 ;  /* 0x0000000000007b1d */ /* 0x000fec0000000000 */
[----:B------:R-:W1:Y:S01]  /*13e70*/  LDS.128 R80, [R22] ;  /* 0x0000000016507984 */ /* 0x000e620000000c00 */
[----:B------:R-:W-:-:S03]  /*13e80*/  MOV R65, 0x4 ;  /* 0x0000000400417802 */ /* 0x000fc60000000f00 */
[----:B------:R-:W1:Y:S02]  /*13e90*/  LDS.128 R84, [R22+0x840] ;  /* 0x0008400016547984 */ /* 0x000e640000000c00 */
[-C--:B------:R-:W-:Y:S02]  /*13ea0*/  IMAD.WIDE R2, R141, R65.reuse, c[0x0][0x170] ;  /* 0x00005c008d027625 */ /* 0x080fe400078e0241 */
[----:B------:R-:W2:Y:S02]  /*13eb0*/  LDS.128 R4, [R22+0x1080] ;  /* 0x0010800016047984 */ /* 0x000ea40000000c00 */
[-C--:B------:R-:W-:Y:S02]  /*13ec0*/  IMAD.WIDE R12, R12, R65.reuse, c[0x0][0x170] ;  /* 0x00005c000c0c7625 */ /* 0x080fe400078e0241 */
[----:B------:R-:W3:Y:S02]  /*13ed0*/  LDS.128 R8, [R22+0x18c0] ;  /* 0x0018c00016087984 */ /* 0x000ee40000000c00 */
[----:B------:R-:W-:-:S02]  /*13ee0*/  IMAD.WIDE R14, R14, R65, c[0x0][0x170] ;  /* 0x00005c000e0e7625 */ /* 0x000fc400078e0241 */
[----:B------:R-:W-:Y:S06]  /*13ef0*/  BAR.SYNC 0x0 ;  /* 0x0000000000007b1d */ /* 0x000fec0000000000 */
[----:B------:R-:W-:Y:S01]  /*13f00*/  STS.128 [R145.X4], R48 ;  /* 0x0000003091007388 */ /* 0x000fe20000004c00 */
[----:B------:R-:W-:-:S03]  /*13f10*/  IMAD.WIDE R16, R16, R65, c[0x0][0x170] ;  /* 0x00005c0010107625 */ /* 0x000fc600078e0241 */
[----:B------:R-:W-:Y:S01]  /*13f20*/  STS.128 [R145.X4+0x210], R44 ;  /* 0x0002102c91007388 */ /* 0x000fe20000004c00 */
[----:B------:R-:W-:-:S03]  /*13f30*/  IMAD.WIDE R20, R20, R65, c[0x0][0x170] ;  /* 0x00005c0014147625 */ /* 0x000fc600078e0241 */
[----:B------:R-:W-:Y:S04]  /*13f40*/  STS.128 [R145.X4+0x420], R68 ;  /* 0x0004204491007388 */ /* 0x000fe80000004c00 */
[----:B------:R-:W-:Y:S04]  /*13f50*/  STS.128 [R145.X4+0x630], R76 ;  /* 0x0006304c91007388 */ /* 0x000fe80000004c00 */
[----:B------:R-:W-:Y:S06]  /*13f60*/  BAR.SYNC 0x0 ;  /* 0x0000000000007b1d */ /* 0x000fec0000000000 */
[----:B-1----:R1:W-:Y:S01]  /*13f70*/  @P3 STG.E.128 [R2.64], R24 ;  /* 0x0000001802003986 */ /* 0x0023e2000c101d0a */
[----:B------:R-:W-:-:S02]  /*13f80*/  ISETP.LT.AND P3, PT, R0, UR4, !P0 ;  /* 0x0000000400007c0c */ /* 0x000fc4000c761270 */
[----:B------:R-:W-:Y:S01]  /*13f90*/  LOP3.LUT R0, R142, 0x1c, RZ, 0xfc, !PT ;  /* 0x0000001c8e007812 */ /* 0x000fe200078efcff */
[----:B--2---:R2:W-:Y:S03]  /*13fa0*/  @P2 STG.E.128 [R12.64], R28 ;  /* 0x0000001c0c002986 */ /* 0x0045e6000c101d0a */
[----:B------:R-:W-:Y:S01]  /*13fb0*/  ISETP.LT.AND P2, PT, R0, UR4, !P0 ;  /* 0x0000000400007c0c */ /* 0x000fe2000c741270 */
[----:B------:R-:W4:Y:S01]  /*13fc0*/  LDS.128 R24, [R22] ;  /* 0x0000000016187984 */ /* 0x000f220000000c00 */
[----:B------:R-:W-:-:S03]  /*13fd0*/  LOP3.LUT R0, R142, 0x20, RZ, 0xfc, !PT ;  /* 0x000000208e007812 */ /* 0x000fc600078efcff */
[----:B------:R-:W4:Y:S04]  /*13fe0*/  LDS.128 R28, [R22+0x840] ;  /* 0x00084000161c7984 */ /* 0x000f280000000c00 */
[----:B------:R-:W4:Y:S01]  /*13ff0*/  LDS.128 R44, [R22+0x1080] ;  /* 0x00108000162c7984 */ /* 0x000f220000000c00 */
[----:B-1----:R-:W-:Y:S01]  /*14000*/  IMAD.WIDE R2, R19, R65, c[0x0][0x170] ;  /* 0x00005c0013027625 */ /* 0x002fe200078e0241 */
[C---:B------:R-:W-:Y:S02]  /*14010*/  IADD3 R19, R141.reuse, 0x1830, RZ ;  /* 0x000018308d137810 */ /* 0x040fe40007ffe0ff */
[----:B---3--:R1:W-:Y:S01]  /*14020*/  @P1 STG.E.128 [R14.64], R32 ;  /* 0x000000200e001986 */ /* 0x0083e2000c101d0a */
[----:B------:R-:W-:Y:S02]  /*14030*/  ISETP.LT.AND P1, PT, R0, UR4, !P0 ;  /* 0x0000000400007c0c */ /* 0x000fe4000c721270 */
[----:B--2---:R-:W-:Y:S01]  /*14040*/  IADD3 R12, R141, 0xd70, RZ ;  /* 0x00000d708d0c7810 */ /* 0x004fe20007ffe0ff */
[----:B----4-:R2:W-:Y:S01]  /*14050*/  @P6 STG.E.128 [R16.64], R36 ;  /* 0x0000002410006986 */ /* 0x0105e2000c101d0a */
[----:B------:R-:W-:-:S02]  /*14060*/  ISETP.LT.AND P6, PT, R18, UR4, !P0 ;  /* 0x0000000412007c0c */ /* 0x000fc4000c7c1270 */
[----:B------:R-:W-:Y:S01]  /*14070*/  IADD3 R18, R141, 0x1020, RZ ;  /* 0x000010208d127810 */ /* 0x000fe20007ffe0ff */
[----:B------:R3:W-:Y:S01]  /*14080*/  @P5 STG.E.128 [R2.64], R40 ;  /* 0x0000002802005986 */ /* 0x0007e2000c101d0a */
[----:B------:R-:W-:Y:S01]  /*14090*/  LOP3.LUT R0, R142, 0x28, RZ, 0xfc, !PT ;  /* 0x000000288e007812 */ /* 0x000fe200078efcff */
[----:B------:R-:W-:-:S03]  /*140a0*/  IMAD.WIDE R12, R12, R65, c[0x0][0x170] ;  /* 0x00005c000c0c7625 */ /* 0x000fc600078e0241 */
[----:B------:R-:W-:Y:S02]  /*140b0*/  ISETP.LT.AND P5, PT, R0, UR4, !P0 ;  /* 0x0000000400007c0c */ /* 0x000fe4000c7a1270 */
[----:B------:R-:W-:Y:S01]  /*140c0*/  LOP3.LUT R0, R142, 0x2c, RZ, 0xfc, !PT ;  /* 0x0000002c8e007812 */ /* 0x000fe200078efcff */
[----:B------:R4:W-:Y:S01]  /*140d0*/  @P4 STG.E.128 [R12.64], R52 ;  /* 0x000000340c004986 */ /* 0x0009e2000c101d0a */
[C---:B-1----:R-:W-:Y:S02]  /*140e0*/  IADD3 R14, R141.reuse, 0x12d0, RZ ;  /* 0x000012d08d0e7810 */ /* 0x042fe40007ffe0ff */
[----:B------:R-:W-:Y:S02]  /*140f0*/  ISETP.LT.AND P4, PT, R0, UR4, !P0 ;  /* 0x0000000400007c0c */ /* 0x000fe4000c781270 */
[----:B--2---:R-:W-:Y:S01]  /*14100*/  LOP3.LUT R16, R142, 0x30, RZ, 0xfc, !PT ;  /* 0x000000308e107812 */ /* 0x004fe200078efcff */
[----:B------:R-:W-:Y:S01]  /*14110*/  IMAD.WIDE R14, R14, R65, c[0x0][0x170] ;  /* 0x00005c000e0e7625 */ /* 0x000fe200078e0241 */
[----:B------:R-:W-:-:S02]  /*14120*/  IADD3 R17, R141, 0x1580, RZ ;  /* 0x000015808d117810 */ /* 0x000fc40007ffe0ff */
[----:B------:R-:W-:Y:S01]  /*14130*/  LOP3.LUT R0, R142, 0x34, RZ, 0xfc, !PT ;  /* 0x000000348e007812 */ /* 0x000fe200078efcff */
[-C--:B---3--:R-:W-:Y:S01]  /*14140*/  IMAD.WIDE R2, R18, R65.reuse, c[0x0][0x170] ;  /* 0x00005c0012027625 */ /* 0x088fe200078e0241 */
[C---:B------:R-:W-:Y:S02]  /*14150*/  LOP3.LUT R18, R142.reuse, 0x38, RZ, 0xfc, !PT ;  /* 0x000000388e127812 */ /* 0x040fe400078efcff */
[----:B------:R-:W-:Y:S02]  /*14160*/  LOP3.LUT R142, R142, 0x3c, RZ, 0xfc, !PT ;  /* 0x0000003c8e8e7812 */ /* 0x000fe400078efcff */
[----:B------:R1:W-:Y:S01]  /*14170*/  @P3 STG.E.128 [R2.64], R56 ;  /* 0x0000003802003986 */ /* 0x0003e2000c101d0a */
[----:B------:R-:W-:Y:S01]  /*14180*/  ISETP.LT.AND P3, PT, R16, UR4, !P0 ;  /* 0x0000000410007c0c */ /* 0x000fe2000c761270 */
[-C--:B------:R-:W-:Y:S02]  /*14190*/  IMAD.WIDE R16, R17, R65.reuse, c[0x0][0x170] ;  /* 0x00005c0011107625 */ /* 0x080fe400078e0241 */
[----:B------:R2:W-:Y:S01]  /*141a0*/  @P2 STG.E.128 [R14.64], R60 ;  /* 0x0000003c0e002986 */ /* 0x0005e2000c101d0a */
[----:B------:R-:W-:Y:S01]  /*141b0*/  ISETP.LT.AND P2, PT, R0, UR4, !P0 ;  /* 0x0000000400007c0c */ /* 0x000fe2000c741270 */
[----:B----4-:R-:W-:Y:S01]  /*141c0*/  IMAD.WIDE R12, R19, R65, c[0x0][0x170] ;  /* 0x00005c00130c7625 */ /* 0x010fe200078e0241 */
[----:B------:R-:W-:Y:S01]  /*141d0*/  IADD3 R0, R141, 0x2040, RZ ;  /* 0x000020408d007810 */ /* 0x000fe20007ffe0ff */
[----:B------:R3:W-:Y:S01]  /*141e0*/  @P1 STG.E.128 [R16.64], R80 ;  /* 0x0000005010001986 */ /* 0x0007e2000c101d0a */
[----:B------:R-:W-:-:S02]  /*141f0*/  ISETP.LT.AND P1, PT, R18, UR4, !P0 ;  /* 0x0000000412007c0c */ /* 0x000fc4000c721270 */
[----:B------:R-:W-:Y:S01]  /*14200*/  ISETP.LT.AND P0, PT, R142, UR4, !P0 ;  /* 0x000000048e007c0c */ /* 0x000fe2000c701270 */
[----:B------:R4:W-:Y:S01]  /*14210*/  @P6 STG.E.128 [R12.64], R84 ;  /* 0x000000540c006986 */ /* 0x0009e2000c101d0a */
[C---:B------:R-:W-:Y:S02]  /*14220*/  IADD3 R18, R141.reuse, 0x22f0, RZ ;  /* 0x000022f08d127810 */ /* 0x040fe40007ffe0ff */
[----:B-1----:R-:W-:-:S03]  /*14230*/  IADD3 R2, R141, 0x1ae0, RZ ;  /* 0x00001ae08d027810 */ /* 0x002fc60007ffe0ff */
[----:B------:R-:W-:Y:S01]  /*14240*/  IMAD.WIDE R18, R18, R65, c[0x0][0x170] ;  /* 0x00005c0012127625 */ /* 0x000fe200078e0241 */
[----:B--2---:R-:W-:-:S03]  /*14250*/  IADD3 R14, R141, 0x1d90, RZ ;  /* 0x00001d908d0e7810 */ /* 0x004fc60007ffe0ff */
[----:B------:R-:W-:-:S04]  /*14260*/  IMAD.WIDE R2, R2, R65, c[0x0][0x170] ;  /* 0x00005c0002027625 */ /* 0x000fc800078e0241 */
[-C--:B------:R-:W-:Y:S01]  /*14270*/  IMAD.WIDE R14, R14, R65.reuse, c[0x0][0x170] ;  /* 0x00005c000e0e7625 */ /* 0x080fe200078e0241 */
[----:B------:R4:W-:Y:S03]  /*14280*/  @P5 STG.E.128 [R2.64], R4 ;  /* 0x0000000402005986 */ /* 0x0009e6000c101d0a */
[----:B---3--:R-:W-:Y:S01]  /*14290*/  IMAD.WIDE R16, R0, R65, c[0x0][0x170] ;  /* 0x00005c0000107625 */ /* 0x008fe200078e0241 */
[----:B------:R4:W-:Y:S04]  /*142a0*/  @P4 STG.E.128 [R14.64], R8 ;  /* 0x000000080e004986 */ /* 0x0009e8000c101d0a */
[----:B------:R4:W-:Y:S04]  /*142b0*/  @P3 STG.E.128 [R16.64], R24 ;  /* 0x0000001810003986 */ /* 0x0009e8000c101d0a */
[----:B------:R4:W-:Y:S04]  /*142c0*/  @P2 STG.E.128 [R18.64], R28 ;  /* 0x0000001c12002986 */ /* 0x0009e8000c101d0a */
[----:B------:R4:W-:Y:S01]  /*142d0*/  @P1 STG.E.128 [R20.64], R44 ;  /* 0x0000002c14001986 */ /* 0x0009e2000c101d0a */
[----:B------:R-:W-:Y:S05]  /*142e0*/  @!P0 EXIT ;  /* 0x000000000000894d */ /* 0x000fea0003800000 */
[----:B----4-:R-:W1:Y:S01]  /*142f0*/  LDS.128 R20, [R22+0x18c0] ;  /* 0x0018c00016147984 */ /* 0x010e620000000c00 */
[----:B------:R-:W-:-:S05]  /*14300*/  IADD3 R2, R141, 0x2850, RZ ;  /* 0x000028508d027810 */ /* 0x000fca0007ffe0ff */
[----:B------:R-:W-:-:S05]  /*14310*/  IMAD.WIDE R2, R2, R65, c[0x0][0x170] ;  /* 0x00005c0002027625 */ /* 0x000fca00078e0241 */
[----:B-1----:R-:W-:Y:S01]  /*14320*/  STG.E.128 [R2.64], R20 ;  /* 0x0000001402007986 */ /* 0x002fe2000c101d0a */
[----:B------:R-:W-:Y:S05]  /*14330*/  EXIT ;  /* 0x000000000000794d */ /* 0x000fea0003800000 */
.L_x_2:
[----:B------:R-:W-:-:S00]  /*14340*/  BRA `(.L_x_2) ;  /* 0xfffffff000007947 */ /* 0x000fc0000383ffff */
[----:B------:R-:W-:-:S00]  /*14350*/  NOP ;  /* 0x0000000000007918 */ /* 0x000fc00000000000 */
        /* <DEDUP_REMOVED lines=10> */
.L_x_3:


//--------------------- .nv.shared.triton_mm      --------------------------
	.section	.nv.shared.triton_mm,"aw",@nobits
	.align	16
